//
// Generated by NVIDIA NVVM Compiler
//
// Compiler Build ID: CL-36424714
// Cuda compilation tools, release 13.0, V13.0.88
// Based on NVVM 20.0.0
//

.version 9.0
.target sm_100
.address_size 64

	// .globl	_Z10INITIALIZEidPdS_S_S_S_S_S_
.func  (.param .b64 func_retval0) __internal_accurate_pow
(
	.param .b64 __internal_accurate_pow_param_0
)
;
.extern .shared .align 16 .b8 sm[];

.visible .entry _Z10INITIALIZEidPdS_S_S_S_S_S_(
	.param .u32 _Z10INITIALIZEidPdS_S_S_S_S_S__param_0,
	.param .f64 _Z10INITIALIZEidPdS_S_S_S_S_S__param_1,
	.param .u64 .ptr .align 1 _Z10INITIALIZEidPdS_S_S_S_S_S__param_2,
	.param .u64 .ptr .align 1 _Z10INITIALIZEidPdS_S_S_S_S_S__param_3,
	.param .u64 .ptr .align 1 _Z10INITIALIZEidPdS_S_S_S_S_S__param_4,
	.param .u64 .ptr .align 1 _Z10INITIALIZEidPdS_S_S_S_S_S__param_5,
	.param .u64 .ptr .align 1 _Z10INITIALIZEidPdS_S_S_S_S_S__param_6,
	.param .u64 .ptr .align 1 _Z10INITIALIZEidPdS_S_S_S_S_S__param_7,
	.param .u64 .ptr .align 1 _Z10INITIALIZEidPdS_S_S_S_S_S__param_8
)
{
	.reg .pred 	%p<84>;
	.reg .b32 	%r<183>;
	.reg .b32 	%f<5>;
	.reg .b64 	%rd<74>;
	.reg .b64 	%fd<223>;

	ld.param.u32 	%r37, [_Z10INITIALIZEidPdS_S_S_S_S_S__param_0];
	ld.param.f64 	%fd57, [_Z10INITIALIZEidPdS_S_S_S_S_S__param_1];
	ld.param.u64 	%rd11, [_Z10INITIALIZEidPdS_S_S_S_S_S__param_4];
	ld.param.u64 	%rd12, [_Z10INITIALIZEidPdS_S_S_S_S_S__param_5];
	ld.param.u64 	%rd13, [_Z10INITIALIZEidPdS_S_S_S_S_S__param_6];
	ld.param.u64 	%rd14, [_Z10INITIALIZEidPdS_S_S_S_S_S__param_7];
	cvta.to.global.u64 	%rd1, %rd13;
	cvta.to.global.u64 	%rd2, %rd12;
	cvta.to.global.u64 	%rd3, %rd14;
	cvta.to.global.u64 	%rd4, %rd11;
	mov.u32 	%r38, %tid.x;
	mov.u32 	%r1, %ctaid.x;
	mov.u32 	%r2, %ntid.x;
	mad.lo.s32 	%r39, %r1, %r2, %r38;
	mov.u32 	%r40, %tid.y;
	mov.u32 	%r3, %ctaid.y;
	mov.u32 	%r4, %ntid.y;
	mad.lo.s32 	%r41, %r3, %r4, %r40;
	mul.lo.s32 	%r42, %r41, %r37;
	shr.u32 	%r43, %r42, 31;
	add.s32 	%r44, %r42, %r43;
	shr.s32 	%r45, %r44, 1;
	add.s32 	%r5, %r39, %r45;
	mad.lo.s32 	%r6, %r2, %r40, %r38;
	shl.b32 	%r46, %r6, 3;
	mov.u32 	%r47, sm;
	add.s32 	%r7, %r47, %r46;
	mov.b64 	%rd15, 0;
	st.shared.u64 	[%r7], %rd15;
	shl.b32 	%r48, %r5, 1;
	div.s32 	%r8, %r48, %r37;
	mul.lo.s32 	%r10, %r8, %r37;
	sub.s32 	%r49, %r48, %r10;
	add.s32 	%r50, %r8, %r49;
	shr.u32 	%r51, %r50, 31;
	add.s32 	%r52, %r50, %r51;
	and.b32  	%r53, %r52, -2;
	sub.s32 	%r54, %r50, %r53;
	add.s32 	%r9, %r54, %r49;
	cvt.rn.f64.s32 	%fd58, %r9;
	mul.f64 	%fd1, %fd57, %fd58;
	cvt.rn.f64.s32 	%fd59, %r8;
	mul.f64 	%fd2, %fd57, %fd59;
	add.s32 	%r55, %r50, 1;
	shr.u32 	%r56, %r55, 31;
	add.s32 	%r57, %r55, %r56;
	and.b32  	%r58, %r57, -2;
	sub.s32 	%r59, %r55, %r58;
	add.s32 	%r11, %r59, %r49;
	cvt.rn.f64.s32 	%fd60, %r11;
	mul.f64 	%fd3, %fd57, %fd60;
	add.f64 	%fd61, %fd1, %fd1;
	add.f64 	%fd4, %fd2, 0dBFF0000000000000;
	mul.f64 	%fd62, %fd4, %fd61;
	sub.f64 	%fd63, %fd2, %fd61;
	fma.rn.f64 	%fd64, %fd2, %fd1, %fd63;
	add.f64 	%fd65, %fd64, 0d4000000000000000;
	mul.f64 	%fd5, %fd62, %fd65;
	sub.f64 	%fd6, %fd1, %fd2;
	fma.rn.f64 	%fd66, %fd6, 0d3FF71547652B82FE, 0d4338000000000000;
	{
	.reg .b32 %temp; 
	mov.b64 	{%r12, %temp}, %fd66;
	}
	mov.f64 	%fd67, 0dC338000000000000;
	add.rn.f64 	%fd68, %fd66, %fd67;
	fma.rn.f64 	%fd69, %fd68, 0dBFE62E42FEFA39EF, %fd6;
	fma.rn.f64 	%fd70, %fd68, 0dBC7ABC9E3B39803F, %fd69;
	fma.rn.f64 	%fd71, %fd70, 0d3E5ADE1569CE2BDF, 0d3E928AF3FCA213EA;
	fma.rn.f64 	%fd72, %fd71, %fd70, 0d3EC71DEE62401315;
	fma.rn.f64 	%fd73, %fd72, %fd70, 0d3EFA01997C89EB71;
	fma.rn.f64 	%fd74, %fd73, %fd70, 0d3F2A01A014761F65;
	fma.rn.f64 	%fd75, %fd74, %fd70, 0d3F56C16C1852B7AF;
	fma.rn.f64 	%fd76, %fd75, %fd70, 0d3F81111111122322;
	fma.rn.f64 	%fd77, %fd76, %fd70, 0d3FA55555555502A1;
	fma.rn.f64 	%fd78, %fd77, %fd70, 0d3FC5555555555511;
	fma.rn.f64 	%fd79, %fd78, %fd70, 0d3FE000000000000B;
	fma.rn.f64 	%fd80, %fd79, %fd70, 0d3FF0000000000000;
	fma.rn.f64 	%fd81, %fd80, %fd70, 0d3FF0000000000000;
	{
	.reg .b32 %temp; 
	mov.b64 	{%r13, %temp}, %fd81;
	}
	{
	.reg .b32 %temp; 
	mov.b64 	{%temp, %r14}, %fd81;
	}
	shl.b32 	%r60, %r12, 20;
	add.s32 	%r61, %r60, %r14;
	mov.b64 	%fd210, {%r13, %r61};
	{
	.reg .b32 %temp; 
	mov.b64 	{%temp, %r62}, %fd6;
	}
	mov.b32 	%f3, %r62;
	abs.f32 	%f1, %f3;
	setp.lt.f32 	%p1, %f1, 0f4086232B;
	@%p1 bra 	$L__BB0_3;
	setp.lt.f64 	%p2, %fd6, 0d0000000000000000;
	add.f64 	%fd82, %fd6, 0d7FF0000000000000;
	selp.f64 	%fd210, 0d0000000000000000, %fd82, %p2;
	setp.geu.f32 	%p3, %f1, 0f40874800;
	@%p3 bra 	$L__BB0_3;
	shr.u32 	%r63, %r12, 31;
	add.s32 	%r64, %r12, %r63;
	shr.s32 	%r65, %r64, 1;
	shl.b32 	%r66, %r65, 20;
	add.s32 	%r67, %r14, %r66;
	mov.b64 	%fd83, {%r13, %r67};
	sub.s32 	%r68, %r12, %r65;
	shl.b32 	%r69, %r68, 20;
	add.s32 	%r70, %r69, 1072693248;
	mov.b32 	%r71, 0;
	mov.b64 	%fd84, {%r71, %r70};
	mul.f64 	%fd210, %fd84, %fd83;
$L__BB0_3:
	ld.param.u64 	%rd71, [_Z10INITIALIZEidPdS_S_S_S_S_S__param_2];
	mul.f64 	%fd85, %fd5, %fd210;
	add.s32 	%r72, %r9, %r10;
	mul.wide.s32 	%rd16, %r72, 8;
	add.s64 	%rd17, %rd4, %rd16;
	st.global.f64 	[%rd17], %fd85;
	cvta.to.global.u64 	%rd18, %rd71;
	mul.wide.s32 	%rd19, %r5, 8;
	add.s64 	%rd5, %rd18, %rd19;
	st.global.f64 	[%rd5], %fd85;
	mov.f64 	%fd86, 0d3FF0000000000000;
	sub.f64 	%fd87, %fd86, %fd1;
	mul.f64 	%fd88, %fd1, %fd87;
	mul.f64 	%fd89, %fd2, %fd88;
	sub.f64 	%fd11, %fd86, %fd2;
	mul.f64 	%fd90, %fd11, %fd89;
	mul.f64 	%fd12, %fd90, %fd210;
	add.s64 	%rd20, %rd3, %rd16;
	st.global.f64 	[%rd20], %fd12;
	setp.ne.s32 	%p4, %r9, 0;
	add.s32 	%r15, %r37, -1;
	setp.ne.s32 	%p5, %r9, %r15;
	and.pred  	%p6, %p4, %p5;
	setp.ne.s32 	%p7, %r8, 0;
	and.pred  	%p8, %p7, %p6;
	setp.ne.s32 	%p9, %r8, %r15;
	add.s64 	%rd6, %rd2, %rd19;
	and.pred  	%p10, %p8, %p9;
	@%p10 bra 	$L__BB0_5;
	st.global.f64 	[%rd6], %fd12;
	bra.uni 	$L__BB0_6;
$L__BB0_5:
	mov.b64 	%rd21, 0;
	st.global.u64 	[%rd6], %rd21;
$L__BB0_6:
	add.f64 	%fd91, %fd3, %fd3;
	mul.f64 	%fd92, %fd4, %fd91;
	sub.f64 	%fd93, %fd2, %fd91;
	fma.rn.f64 	%fd94, %fd2, %fd3, %fd93;
	add.f64 	%fd95, %fd94, 0d4000000000000000;
	mul.f64 	%fd13, %fd92, %fd95;
	sub.f64 	%fd14, %fd3, %fd2;
	fma.rn.f64 	%fd96, %fd14, 0d3FF71547652B82FE, 0d4338000000000000;
	{
	.reg .b32 %temp; 
	mov.b64 	{%r16, %temp}, %fd96;
	}
	mov.f64 	%fd97, 0dC338000000000000;
	add.rn.f64 	%fd98, %fd96, %fd97;
	fma.rn.f64 	%fd99, %fd98, 0dBFE62E42FEFA39EF, %fd14;
	fma.rn.f64 	%fd100, %fd98, 0dBC7ABC9E3B39803F, %fd99;
	fma.rn.f64 	%fd101, %fd100, 0d3E5ADE1569CE2BDF, 0d3E928AF3FCA213EA;
	fma.rn.f64 	%fd102, %fd101, %fd100, 0d3EC71DEE62401315;
	fma.rn.f64 	%fd103, %fd102, %fd100, 0d3EFA01997C89EB71;
	fma.rn.f64 	%fd104, %fd103, %fd100, 0d3F2A01A014761F65;
	fma.rn.f64 	%fd105, %fd104, %fd100, 0d3F56C16C1852B7AF;
	fma.rn.f64 	%fd106, %fd105, %fd100, 0d3F81111111122322;
	fma.rn.f64 	%fd107, %fd106, %fd100, 0d3FA55555555502A1;
	fma.rn.f64 	%fd108, %fd107, %fd100, 0d3FC5555555555511;
	fma.rn.f64 	%fd109, %fd108, %fd100, 0d3FE000000000000B;
	fma.rn.f64 	%fd110, %fd109, %fd100, 0d3FF0000000000000;
	fma.rn.f64 	%fd111, %fd110, %fd100, 0d3FF0000000000000;
	{
	.reg .b32 %temp; 
	mov.b64 	{%r17, %temp}, %fd111;
	}
	{
	.reg .b32 %temp; 
	mov.b64 	{%temp, %r18}, %fd111;
	}
	shl.b32 	%r73, %r16, 20;
	add.s32 	%r74, %r73, %r18;
	mov.b64 	%fd211, {%r17, %r74};
	{
	.reg .b32 %temp; 
	mov.b64 	{%temp, %r75}, %fd14;
	}
	mov.b32 	%f4, %r75;
	abs.f32 	%f2, %f4;
	setp.lt.f32 	%p11, %f2, 0f4086232B;
	@%p11 bra 	$L__BB0_9;
	setp.lt.f64 	%p12, %fd14, 0d0000000000000000;
	add.f64 	%fd112, %fd14, 0d7FF0000000000000;
	selp.f64 	%fd211, 0d0000000000000000, %fd112, %p12;
	setp.geu.f32 	%p13, %f2, 0f40874800;
	@%p13 bra 	$L__BB0_9;
	shr.u32 	%r76, %r16, 31;
	add.s32 	%r77, %r16, %r76;
	shr.s32 	%r78, %r77, 1;
	shl.b32 	%r79, %r78, 20;
	add.s32 	%r80, %r18, %r79;
	mov.b64 	%fd113, {%r17, %r80};
	sub.s32 	%r81, %r16, %r78;
	shl.b32 	%r82, %r81, 20;
	add.s32 	%r83, %r82, 1072693248;
	mov.b32 	%r84, 0;
	mov.b64 	%fd114, {%r84, %r83};
	mul.f64 	%fd211, %fd114, %fd113;
$L__BB0_9:
	ld.param.u64 	%rd72, [_Z10INITIALIZEidPdS_S_S_S_S_S__param_3];
	mul.f64 	%fd115, %fd13, %fd211;
	add.s32 	%r85, %r11, %r10;
	mul.wide.s32 	%rd22, %r85, 8;
	add.s64 	%rd23, %rd4, %rd22;
	st.global.f64 	[%rd23], %fd115;
	cvta.to.global.u64 	%rd24, %rd72;
	mul.wide.s32 	%rd25, %r5, 8;
	add.s64 	%rd7, %rd24, %rd25;
	st.global.f64 	[%rd7], %fd115;
	mov.f64 	%fd116, 0d3FF0000000000000;
	sub.f64 	%fd117, %fd116, %fd3;
	mul.f64 	%fd118, %fd3, %fd117;
	mul.f64 	%fd119, %fd2, %fd118;
	mul.f64 	%fd120, %fd11, %fd119;
	mul.f64 	%fd212, %fd120, %fd211;
	add.s64 	%rd26, %rd3, %rd22;
	st.global.f64 	[%rd26], %fd212;
	setp.ne.s32 	%p16, %r11, 0;
	setp.ne.s32 	%p17, %r11, %r15;
	and.pred  	%p18, %p16, %p17;
	and.pred  	%p19, %p7, %p18;
	and.pred  	%p20, %p19, %p9;
	@%p20 bra 	$L__BB0_11;
	add.s64 	%rd31, %rd1, %rd25;
	st.global.f64 	[%rd31], %fd212;
	bra.uni 	$L__BB0_12;
$L__BB0_11:
	add.s64 	%rd28, %rd1, %rd25;
	mov.b64 	%rd29, 0;
	st.global.u64 	[%rd28], %rd29;
	mov.f64 	%fd212, 0d0000000000000000;
$L__BB0_12:
	shr.u32 	%r86, %r37, 31;
	add.s32 	%r87, %r37, %r86;
	shr.s32 	%r19, %r87, 1;
	div.s32 	%r21, %r5, %r19;
	mul.lo.s32 	%r88, %r21, %r19;
	sub.s32 	%r20, %r5, %r88;
	setp.lt.s32 	%p21, %r5, %r19;
	@%p21 bra 	$L__BB0_51;
	mul.lo.s32 	%r89, %r37, %r37;
	shr.u32 	%r90, %r89, 1;
	sub.s32 	%r94, %r90, %r19;
	setp.ge.s32 	%p22, %r5, %r94;
	@%p22 bra 	$L__BB0_51;
	and.b32  	%r95, %r21, 1;
	setp.eq.b32 	%p23, %r95, 1;
	@%p23 bra 	$L__BB0_33;
	setp.eq.s32 	%p52, %r20, 0;
	mov.f64 	%fd215, 0d0000000000000000;
	@%p52 bra 	$L__BB0_24;
	ld.param.f64 	%fd208, [_Z10INITIALIZEidPdS_S_S_S_S_S__param_1];
	sub.s32 	%r138, %r88, %r19;
	add.s32 	%r139, %r138, %r20;
	shl.b32 	%r140, %r19, 1;
	add.s32 	%r141, %r139, %r140;
	cvt.s64.s32 	%rd50, %r88;
	cvt.s64.s32 	%rd51, %r20;
	add.s64 	%rd52, %rd51, %rd50;
	shl.b64 	%rd53, %rd52, 3;
	add.s64 	%rd54, %rd1, %rd53;
	ld.global.f64 	%fd163, [%rd54+-8];
	add.f64 	%fd164, %fd163, %fd212;
	mul.wide.s32 	%rd55, %r139, 8;
	add.s64 	%rd56, %rd1, %rd55;
	ld.global.f64 	%fd165, [%rd56];
	add.f64 	%fd166, %fd164, %fd165;
	mul.wide.s32 	%rd57, %r141, 8;
	add.s64 	%rd58, %rd1, %rd57;
	ld.global.f64 	%fd167, [%rd58];
	add.f64 	%fd168, %fd166, %fd167;
	ld.global.f64 	%fd169, [%rd6];
	fma.rn.f64 	%fd170, %fd169, 0dC010000000000000, %fd168;
	div.rn.f64 	%fd171, %fd170, %fd208;
	div.rn.f64 	%fd172, %fd171, %fd208;
	ld.global.f64 	%fd173, [%rd5];
	sub.f64 	%fd21, %fd172, %fd173;
	{
	.reg .b32 %temp; 
	mov.b64 	{%temp, %r22}, %fd21;
	}
	mov.f64 	%fd174, 0d4000000000000000;
	{
	.reg .b32 %temp; 
	mov.b64 	{%temp, %r142}, %fd174;
	}
	and.b32  	%r24, %r142, 2146435072;
	setp.eq.s32 	%p53, %r24, 1062207488;
	abs.f64 	%fd22, %fd21;
	{ // callseq 2, 0
	.param .b64 param0;
	st.param.f64 	[param0], %fd22;
	.param .b64 retval0;
	call.uni (retval0), 
	__internal_accurate_pow, 
	(
	param0
	);
	ld.param.f64 	%fd175, [retval0];
	} // callseq 2
	setp.lt.s32 	%p54, %r22, 0;
	neg.f64 	%fd177, %fd175;
	selp.f64 	%fd178, %fd177, %fd175, %p53;
	selp.f64 	%fd214, %fd178, %fd175, %p54;
	setp.neu.f64 	%p55, %fd21, 0d0000000000000000;
	@%p55 bra 	$L__BB0_18;
	setp.eq.s32 	%p56, %r24, 1062207488;
	selp.b32 	%r143, %r22, 0, %p56;
	setp.lt.s32 	%p57, %r142, 0;
	or.b32  	%r144, %r143, 2146435072;
	selp.b32 	%r145, %r144, %r143, %p57;
	mov.b32 	%r146, 0;
	mov.b64 	%fd214, {%r146, %r145};
$L__BB0_18:
	add.f64 	%fd179, %fd21, 0d4000000000000000;
	{
	.reg .b32 %temp; 
	mov.b64 	{%temp, %r147}, %fd179;
	}
	and.b32  	%r148, %r147, 2146435072;
	setp.ne.s32 	%p58, %r148, 2146435072;
	@%p58 bra 	$L__BB0_23;
	setp.num.f64 	%p59, %fd21, %fd21;
	@%p59 bra 	$L__BB0_21;
	mov.f64 	%fd180, 0d4000000000000000;
	add.rn.f64 	%fd214, %fd21, %fd180;
	bra.uni 	$L__BB0_23;
$L__BB0_21:
	setp.neu.f64 	%p60, %fd22, 0d7FF0000000000000;
	@%p60 bra 	$L__BB0_23;
	setp.lt.s32 	%p61, %r22, 0;
	setp.eq.s32 	%p62, %r24, 1062207488;
	setp.lt.s32 	%p63, %r142, 0;
	selp.b32 	%r150, 0, 2146435072, %p63;
	and.b32  	%r151, %r142, 2147483647;
	setp.ne.s32 	%p64, %r151, 1071644672;
	or.b32  	%r152, %r150, -2147483648;
	selp.b32 	%r153, %r152, %r150, %p64;
	selp.b32 	%r154, %r153, %r150, %p62;
	selp.b32 	%r155, %r154, %r150, %p61;
	mov.b32 	%r156, 0;
	mov.b64 	%fd214, {%r156, %r155};
$L__BB0_23:
	setp.eq.f64 	%p65, %fd21, 0d3FF0000000000000;
	add.f64 	%fd181, %fd214, 0d0000000000000000;
	selp.f64 	%fd215, 0d3FF0000000000000, %fd181, %p65;
	st.shared.f64 	[%r7], %fd215;
$L__BB0_24:
	add.s32 	%r157, %r19, -1;
	setp.eq.s32 	%p66, %r20, %r157;
	@%p66 bra 	$L__BB0_51;
	ld.param.f64 	%fd209, [_Z10INITIALIZEidPdS_S_S_S_S_S__param_1];
	sub.s32 	%r159, %r88, %r19;
	add.s32 	%r160, %r159, %r20;
	shl.b32 	%r161, %r19, 1;
	add.s32 	%r162, %r160, %r161;
	ld.global.f64 	%fd182, [%rd6];
	cvt.s64.s32 	%rd59, %r88;
	cvt.s64.s32 	%rd60, %r20;
	add.s64 	%rd61, %rd60, %rd59;
	shl.b64 	%rd62, %rd61, 3;
	add.s64 	%rd63, %rd2, %rd62;
	ld.global.f64 	%fd183, [%rd63+8];
	add.f64 	%fd184, %fd182, %fd183;
	mul.wide.s32 	%rd64, %r160, 8;
	add.s64 	%rd65, %rd2, %rd64;
	ld.global.f64 	%fd185, [%rd65];
	add.f64 	%fd186, %fd184, %fd185;
	mul.wide.s32 	%rd66, %r162, 8;
	add.s64 	%rd67, %rd2, %rd66;
	ld.global.f64 	%fd187, [%rd67];
	add.f64 	%fd188, %fd186, %fd187;
	fma.rn.f64 	%fd189, %fd212, 0dC010000000000000, %fd188;
	div.rn.f64 	%fd190, %fd189, %fd209;
	div.rn.f64 	%fd191, %fd190, %fd209;
	ld.global.f64 	%fd192, [%rd7];
	sub.f64 	%fd31, %fd191, %fd192;
	{
	.reg .b32 %temp; 
	mov.b64 	{%temp, %r25}, %fd31;
	}
	mov.f64 	%fd193, 0d4000000000000000;
	{
	.reg .b32 %temp; 
	mov.b64 	{%temp, %r163}, %fd193;
	}
	and.b32  	%r27, %r163, 2146435072;
	setp.eq.s32 	%p67, %r27, 1062207488;
	abs.f64 	%fd32, %fd31;
	{ // callseq 3, 0
	.param .b64 param0;
	st.param.f64 	[param0], %fd32;
	.param .b64 retval0;
	call.uni (retval0), 
	__internal_accurate_pow, 
	(
	param0
	);
	ld.param.f64 	%fd194, [retval0];
	} // callseq 3
	setp.lt.s32 	%p68, %r25, 0;
	neg.f64 	%fd196, %fd194;
	selp.f64 	%fd197, %fd196, %fd194, %p67;
	selp.f64 	%fd217, %fd197, %fd194, %p68;
	setp.neu.f64 	%p69, %fd31, 0d0000000000000000;
	@%p69 bra 	$L__BB0_27;
	setp.eq.s32 	%p70, %r27, 1062207488;
	selp.b32 	%r164, %r25, 0, %p70;
	setp.lt.s32 	%p71, %r163, 0;
	or.b32  	%r165, %r164, 2146435072;
	selp.b32 	%r166, %r165, %r164, %p71;
	mov.b32 	%r167, 0;
	mov.b64 	%fd217, {%r167, %r166};
$L__BB0_27:
	add.f64 	%fd198, %fd31, 0d4000000000000000;
	{
	.reg .b32 %temp; 
	mov.b64 	{%temp, %r168}, %fd198;
	}
	and.b32  	%r169, %r168, 2146435072;
	setp.ne.s32 	%p72, %r169, 2146435072;
	@%p72 bra 	$L__BB0_32;
	setp.num.f64 	%p73, %fd31, %fd31;
	@%p73 bra 	$L__BB0_30;
	mov.f64 	%fd199, 0d4000000000000000;
	add.rn.f64 	%fd217, %fd31, %fd199;
	bra.uni 	$L__BB0_32;
$L__BB0_30:
	setp.neu.f64 	%p74, %fd32, 0d7FF0000000000000;
	@%p74 bra 	$L__BB0_32;
	setp.lt.s32 	%p75, %r25, 0;
	setp.eq.s32 	%p76, %r27, 1062207488;
	setp.lt.s32 	%p77, %r163, 0;
	selp.b32 	%r171, 0, 2146435072, %p77;
	and.b32  	%r172, %r163, 2147483647;
	setp.ne.s32 	%p78, %r172, 1071644672;
	or.b32  	%r173, %r171, -2147483648;
	selp.b32 	%r174, %r173, %r171, %p78;
	selp.b32 	%r175, %r174, %r171, %p76;
	selp.b32 	%r176, %r175, %r171, %p75;
	mov.b32 	%r177, 0;
	mov.b64 	%fd217, {%r177, %r176};
$L__BB0_32:
	setp.eq.f64 	%p79, %fd31, 0d3FF0000000000000;
	selp.f64 	%fd200, 0d3FF0000000000000, %fd217, %p79;
	add.f64 	%fd201, %fd215, %fd200;
	st.shared.f64 	[%r7], %fd201;
	bra.uni 	$L__BB0_51;
$L__BB0_33:
	add.s32 	%r96, %r19, -1;
	setp.eq.s32 	%p24, %r20, %r96;
	mov.f64 	%fd220, 0d0000000000000000;
	@%p24 bra 	$L__BB0_42;
	ld.param.f64 	%fd206, [_Z10INITIALIZEidPdS_S_S_S_S_S__param_1];
	sub.s32 	%r98, %r88, %r19;
	add.s32 	%r99, %r98, %r20;
	shl.b32 	%r100, %r19, 1;
	add.s32 	%r101, %r99, %r100;
	cvt.s64.s32 	%rd32, %r88;
	cvt.s64.s32 	%rd33, %r20;
	add.s64 	%rd34, %rd33, %rd32;
	shl.b64 	%rd35, %rd34, 3;
	add.s64 	%rd36, %rd1, %rd35;
	ld.global.f64 	%fd123, [%rd36+8];
	add.f64 	%fd124, %fd212, %fd123;
	mul.wide.s32 	%rd37, %r99, 8;
	add.s64 	%rd38, %rd1, %rd37;
	ld.global.f64 	%fd125, [%rd38];
	add.f64 	%fd126, %fd124, %fd125;
	mul.wide.s32 	%rd39, %r101, 8;
	add.s64 	%rd40, %rd1, %rd39;
	ld.global.f64 	%fd127, [%rd40];
	add.f64 	%fd128, %fd126, %fd127;
	ld.global.f64 	%fd129, [%rd6];
	fma.rn.f64 	%fd130, %fd129, 0dC010000000000000, %fd128;
	div.rn.f64 	%fd131, %fd130, %fd206;
	div.rn.f64 	%fd132, %fd131, %fd206;
	ld.global.f64 	%fd133, [%rd5];
	sub.f64 	%fd39, %fd132, %fd133;
	{
	.reg .b32 %temp; 
	mov.b64 	{%temp, %r28}, %fd39;
	}
	mov.f64 	%fd134, 0d4000000000000000;
	{
	.reg .b32 %temp; 
	mov.b64 	{%temp, %r102}, %fd134;
	}
	and.b32  	%r30, %r102, 2146435072;
	setp.eq.s32 	%p25, %r30, 1062207488;
	abs.f64 	%fd40, %fd39;
	{ // callseq 0, 0
	.param .b64 param0;
	st.param.f64 	[param0], %fd40;
	.param .b64 retval0;
	call.uni (retval0), 
	__internal_accurate_pow, 
	(
	param0
	);
	ld.param.f64 	%fd135, [retval0];
	} // callseq 0
	setp.lt.s32 	%p26, %r28, 0;
	neg.f64 	%fd137, %fd135;
	selp.f64 	%fd138, %fd137, %fd135, %p25;
	selp.f64 	%fd219, %fd138, %fd135, %p26;
	setp.neu.f64 	%p27, %fd39, 0d0000000000000000;
	@%p27 bra 	$L__BB0_36;
	setp.eq.s32 	%p28, %r30, 1062207488;
	selp.b32 	%r103, %r28, 0, %p28;
	setp.lt.s32 	%p29, %r102, 0;
	or.b32  	%r104, %r103, 2146435072;
	selp.b32 	%r105, %r104, %r103, %p29;
	mov.b32 	%r106, 0;
	mov.b64 	%fd219, {%r106, %r105};
$L__BB0_36:
	add.f64 	%fd139, %fd39, 0d4000000000000000;
	{
	.reg .b32 %temp; 
	mov.b64 	{%temp, %r107}, %fd139;
	}
	and.b32  	%r108, %r107, 2146435072;
	setp.ne.s32 	%p30, %r108, 2146435072;
	@%p30 bra 	$L__BB0_41;
	setp.num.f64 	%p31, %fd39, %fd39;
	@%p31 bra 	$L__BB0_39;
	mov.f64 	%fd140, 0d4000000000000000;
	add.rn.f64 	%fd219, %fd39, %fd140;
	bra.uni 	$L__BB0_41;
$L__BB0_39:
	setp.neu.f64 	%p32, %fd40, 0d7FF0000000000000;
	@%p32 bra 	$L__BB0_41;
	setp.lt.s32 	%p33, %r28, 0;
	setp.eq.s32 	%p34, %r30, 1062207488;
	setp.lt.s32 	%p35, %r102, 0;
	selp.b32 	%r110, 0, 2146435072, %p35;
	and.b32  	%r111, %r102, 2147483647;
	setp.ne.s32 	%p36, %r111, 1071644672;
	or.b32  	%r112, %r110, -2147483648;
	selp.b32 	%r113, %r112, %r110, %p36;
	selp.b32 	%r114, %r113, %r110, %p34;
	selp.b32 	%r115, %r114, %r110, %p33;
	mov.b32 	%r116, 0;
	mov.b64 	%fd219, {%r116, %r115};
$L__BB0_41:
	setp.eq.f64 	%p37, %fd39, 0d3FF0000000000000;
	add.f64 	%fd141, %fd219, 0d0000000000000000;
	selp.f64 	%fd220, 0d3FF0000000000000, %fd141, %p37;
	st.shared.f64 	[%r7], %fd220;
$L__BB0_42:
	setp.eq.s32 	%p38, %r20, 0;
	@%p38 bra 	$L__BB0_51;
	ld.param.f64 	%fd207, [_Z10INITIALIZEidPdS_S_S_S_S_S__param_1];
	sub.s32 	%r118, %r88, %r19;
	add.s32 	%r119, %r118, %r20;
	shl.b32 	%r120, %r19, 1;
	add.s32 	%r121, %r119, %r120;
	cvt.s64.s32 	%rd41, %r88;
	cvt.s64.s32 	%rd42, %r20;
	add.s64 	%rd43, %rd42, %rd41;
	shl.b64 	%rd44, %rd43, 3;
	add.s64 	%rd45, %rd2, %rd44;
	ld.global.f64 	%fd142, [%rd45+-8];
	ld.global.f64 	%fd143, [%rd6];
	add.f64 	%fd144, %fd142, %fd143;
	mul.wide.s32 	%rd46, %r119, 8;
	add.s64 	%rd47, %rd2, %rd46;
	ld.global.f64 	%fd145, [%rd47];
	add.f64 	%fd146, %fd144, %fd145;
	mul.wide.s32 	%rd48, %r121, 8;
	add.s64 	%rd49, %rd2, %rd48;
	ld.global.f64 	%fd147, [%rd49];
	add.f64 	%fd148, %fd146, %fd147;
	fma.rn.f64 	%fd149, %fd212, 0dC010000000000000, %fd148;
	div.rn.f64 	%fd150, %fd149, %fd207;
	div.rn.f64 	%fd151, %fd150, %fd207;
	ld.global.f64 	%fd152, [%rd7];
	sub.f64 	%fd49, %fd151, %fd152;
	{
	.reg .b32 %temp; 
	mov.b64 	{%temp, %r31}, %fd49;
	}
	mov.f64 	%fd153, 0d4000000000000000;
	{
	.reg .b32 %temp; 
	mov.b64 	{%temp, %r122}, %fd153;
	}
	and.b32  	%r33, %r122, 2146435072;
	setp.eq.s32 	%p39, %r33, 1062207488;
	abs.f64 	%fd50, %fd49;
	{ // callseq 1, 0
	.param .b64 param0;
	st.param.f64 	[param0], %fd50;
	.param .b64 retval0;
	call.uni (retval0), 
	__internal_accurate_pow, 
	(
	param0
	);
	ld.param.f64 	%fd154, [retval0];
	} // callseq 1
	setp.lt.s32 	%p40, %r31, 0;
	neg.f64 	%fd156, %fd154;
	selp.f64 	%fd157, %fd156, %fd154, %p39;
	selp.f64 	%fd222, %fd157, %fd154, %p40;
	setp.neu.f64 	%p41, %fd49, 0d0000000000000000;
	@%p41 bra 	$L__BB0_45;
	setp.eq.s32 	%p42, %r33, 1062207488;
	selp.b32 	%r123, %r31, 0, %p42;
	setp.lt.s32 	%p43, %r122, 0;
	or.b32  	%r124, %r123, 2146435072;
	selp.b32 	%r125, %r124, %r123, %p43;
	mov.b32 	%r126, 0;
	mov.b64 	%fd222, {%r126, %r125};
$L__BB0_45:
	add.f64 	%fd158, %fd49, 0d4000000000000000;
	{
	.reg .b32 %temp; 
	mov.b64 	{%temp, %r127}, %fd158;
	}
	and.b32  	%r128, %r127, 2146435072;
	setp.ne.s32 	%p44, %r128, 2146435072;
	@%p44 bra 	$L__BB0_50;
	setp.num.f64 	%p45, %fd49, %fd49;
	@%p45 bra 	$L__BB0_48;
	mov.f64 	%fd159, 0d4000000000000000;
	add.rn.f64 	%fd222, %fd49, %fd159;
	bra.uni 	$L__BB0_50;
$L__BB0_48:
	setp.neu.f64 	%p46, %fd50, 0d7FF0000000000000;
	@%p46 bra 	$L__BB0_50;
	setp.lt.s32 	%p47, %r31, 0;
	setp.eq.s32 	%p48, %r33, 1062207488;
	setp.lt.s32 	%p49, %r122, 0;
	selp.b32 	%r130, 0, 2146435072, %p49;
	and.b32  	%r131, %r122, 2147483647;
	setp.ne.s32 	%p50, %r131, 1071644672;
	or.b32  	%r132, %r130, -2147483648;
	selp.b32 	%r133, %r132, %r130, %p50;
	selp.b32 	%r134, %r133, %r130, %p48;
	selp.b32 	%r135, %r134, %r130, %p47;
	mov.b32 	%r136, 0;
	mov.b64 	%fd222, {%r136, %r135};
$L__BB0_50:
	setp.eq.f64 	%p51, %fd49, 0d3FF0000000000000;
	selp.f64 	%fd160, 0d3FF0000000000000, %fd222, %p51;
	add.f64 	%fd161, %fd220, %fd160;
	st.shared.f64 	[%r7], %fd161;
$L__BB0_51:
	bar.sync 	0;
	mul.lo.s32 	%r182, %r2, %r4;
	setp.lt.u32 	%p80, %r182, 2;
	@%p80 bra 	$L__BB0_55;
$L__BB0_52:
	shr.u32 	%r36, %r182, 1;
	setp.ge.u32 	%p81, %r6, %r36;
	@%p81 bra 	$L__BB0_54;
	shl.b32 	%r178, %r36, 3;
	add.s32 	%r179, %r7, %r178;
	ld.shared.f64 	%fd202, [%r179];
	ld.shared.f64 	%fd203, [%r7];
	add.f64 	%fd204, %fd202, %fd203;
	st.shared.f64 	[%r7], %fd204;
$L__BB0_54:
	bar.sync 	0;
	setp.gt.u32 	%p82, %r182, 3;
	mov.u32 	%r182, %r36;
	@%p82 bra 	$L__BB0_52;
$L__BB0_55:
	setp.ne.s32 	%p83, %r6, 0;
	@%p83 bra 	$L__BB0_57;
	ld.param.u64 	%rd73, [_Z10INITIALIZEidPdS_S_S_S_S_S__param_8];
	ld.shared.f64 	%fd205, [sm];
	mov.u32 	%r180, %nctaid.x;
	mad.lo.s32 	%r181, %r3, %r180, %r1;
	cvta.to.global.u64 	%rd68, %rd73;
	mul.wide.u32 	%rd69, %r181, 8;
	add.s64 	%rd70, %rd68, %rd69;
	st.global.f64 	[%rd70], %fd205;
$L__BB0_57:
	ret;

}
	// .globl	_Z15SOR_SOLVER_EVENiddPdS_S_
.visible .entry _Z15SOR_SOLVER_EVENiddPdS_S_(
	.param .u32 _Z15SOR_SOLVER_EVENiddPdS_S__param_0,
	.param .f64 _Z15SOR_SOLVER_EVENiddPdS_S__param_1,
	.param .f64 _Z15SOR_SOLVER_EVENiddPdS_S__param_2,
	.param .u64 .ptr .align 1 _Z15SOR_SOLVER_EVENiddPdS_S__param_3,
	.param .u64 .ptr .align 1 _Z15SOR_SOLVER_EVENiddPdS_S__param_4,
	.param .u64 .ptr .align 1 _Z15SOR_SOLVER_EVENiddPdS_S__param_5
)
{
	.reg .pred 	%p<6>;
	.reg .b32 	%r<39>;
	.reg .b64 	%rd<33>;
	.reg .b64 	%fd<33>;

	ld.param.u32 	%r5, [_Z15SOR_SOLVER_EVENiddPdS_S__param_0];
	ld.param.f64 	%fd1, [_Z15SOR_SOLVER_EVENiddPdS_S__param_1];
	ld.param.f64 	%fd2, [_Z15SOR_SOLVER_EVENiddPdS_S__param_2];
	ld.param.u64 	%rd4, [_Z15SOR_SOLVER_EVENiddPdS_S__param_3];
	ld.param.u64 	%rd5, [_Z15SOR_SOLVER_EVENiddPdS_S__param_4];
	ld.param.u64 	%rd6, [_Z15SOR_SOLVER_EVENiddPdS_S__param_5];
	cvta.to.global.u64 	%rd1, %rd4;
	cvta.to.global.u64 	%rd2, %rd6;
	cvta.to.global.u64 	%rd3, %rd5;
	mov.u32 	%r6, %tid.x;
	mov.u32 	%r7, %ctaid.x;
	mov.u32 	%r8, %ntid.x;
	mad.lo.s32 	%r9, %r7, %r8, %r6;
	mov.u32 	%r10, %tid.y;
	mov.u32 	%r11, %ctaid.y;
	mov.u32 	%r12, %ntid.y;
	mad.lo.s32 	%r13, %r11, %r12, %r10;
	mul.lo.s32 	%r14, %r13, %r5;
	shr.u32 	%r15, %r14, 31;
	add.s32 	%r16, %r14, %r15;
	shr.s32 	%r17, %r16, 1;
	add.s32 	%r1, %r9, %r17;
	shr.u32 	%r18, %r5, 31;
	add.s32 	%r19, %r5, %r18;
	shr.s32 	%r2, %r19, 1;
	div.s32 	%r4, %r1, %r2;
	mul.lo.s32 	%r20, %r4, %r2;
	sub.s32 	%r3, %r1, %r20;
	setp.lt.s32 	%p1, %r1, %r2;
	@%p1 bra 	$L__BB1_7;
	mul.lo.s32 	%r21, %r5, %r5;
	shr.u32 	%r22, %r21, 1;
	sub.s32 	%r26, %r22, %r2;
	setp.ge.s32 	%p2, %r1, %r26;
	@%p2 bra 	$L__BB1_7;
	and.b32  	%r27, %r4, 1;
	setp.eq.b32 	%p3, %r27, 1;
	@%p3 bra 	$L__BB1_5;
	setp.eq.s32 	%p5, %r3, 0;
	@%p5 bra 	$L__BB1_7;
	sub.s32 	%r35, %r20, %r2;
	add.s32 	%r36, %r35, %r3;
	shl.b32 	%r37, %r2, 1;
	add.s32 	%r38, %r36, %r37;
	mul.f64 	%fd18, %fd2, 0d3FD0000000000000;
	cvt.s64.s32 	%rd20, %r20;
	cvt.s64.s32 	%rd21, %r3;
	add.s64 	%rd22, %rd21, %rd20;
	shl.b64 	%rd23, %rd22, 3;
	add.s64 	%rd24, %rd3, %rd23;
	ld.global.f64 	%fd19, [%rd24+-8];
	mul.wide.s32 	%rd25, %r1, 8;
	add.s64 	%rd26, %rd3, %rd25;
	ld.global.f64 	%fd20, [%rd26];
	add.f64 	%fd21, %fd19, %fd20;
	mul.wide.s32 	%rd27, %r38, 8;
	add.s64 	%rd28, %rd3, %rd27;
	ld.global.f64 	%fd22, [%rd28];
	add.f64 	%fd23, %fd21, %fd22;
	mul.wide.s32 	%rd29, %r36, 8;
	add.s64 	%rd30, %rd3, %rd29;
	ld.global.f64 	%fd24, [%rd30];
	add.f64 	%fd25, %fd23, %fd24;
	mul.f64 	%fd26, %fd1, %fd1;
	add.s64 	%rd31, %rd2, %rd25;
	ld.global.f64 	%fd27, [%rd31];
	mul.f64 	%fd28, %fd26, %fd27;
	sub.f64 	%fd29, %fd25, %fd28;
	add.s64 	%rd32, %rd1, %rd25;
	ld.global.f64 	%fd30, [%rd32];
	fma.rn.f64 	%fd31, %fd30, 0dC010000000000000, %fd29;
	fma.rn.f64 	%fd32, %fd18, %fd31, %fd30;
	st.global.f64 	[%rd32], %fd32;
	bra.uni 	$L__BB1_7;
$L__BB1_5:
	add.s32 	%r28, %r2, -1;
	setp.eq.s32 	%p4, %r3, %r28;
	@%p4 bra 	$L__BB1_7;
	sub.s32 	%r30, %r20, %r2;
	add.s32 	%r31, %r30, %r3;
	shl.b32 	%r32, %r2, 1;
	add.s32 	%r33, %r31, %r32;
	mul.f64 	%fd3, %fd2, 0d3FD0000000000000;
	mul.wide.s32 	%rd7, %r1, 8;
	add.s64 	%rd8, %rd3, %rd7;
	ld.global.f64 	%fd4, [%rd8];
	cvt.s64.s32 	%rd9, %r20;
	cvt.s64.s32 	%rd10, %r3;
	add.s64 	%rd11, %rd10, %rd9;
	shl.b64 	%rd12, %rd11, 3;
	add.s64 	%rd13, %rd3, %rd12;
	ld.global.f64 	%fd5, [%rd13+8];
	add.f64 	%fd6, %fd4, %fd5;
	mul.wide.s32 	%rd14, %r33, 8;
	add.s64 	%rd15, %rd3, %rd14;
	ld.global.f64 	%fd7, [%rd15];
	add.f64 	%fd8, %fd6, %fd7;
	mul.wide.s32 	%rd16, %r31, 8;
	add.s64 	%rd17, %rd3, %rd16;
	ld.global.f64 	%fd9, [%rd17];
	add.f64 	%fd10, %fd8, %fd9;
	mul.f64 	%fd11, %fd1, %fd1;
	add.s64 	%rd18, %rd2, %rd7;
	ld.global.f64 	%fd12, [%rd18];
	mul.f64 	%fd13, %fd11, %fd12;
	sub.f64 	%fd14, %fd10, %fd13;
	add.s64 	%rd19, %rd1, %rd7;
	ld.global.f64 	%fd15, [%rd19];
	fma.rn.f64 	%fd16, %fd15, 0dC010000000000000, %fd14;
	fma.rn.f64 	%fd17, %fd3, %fd16, %fd15;
	st.global.f64 	[%rd19], %fd17;
$L__BB1_7:
	bar.sync 	0;
	ret;

}
	// .globl	_Z14SOR_SOLVER_ODDiddPdS_S_
.visible .entry _Z14SOR_SOLVER_ODDiddPdS_S_(
	.param .u32 _Z14SOR_SOLVER_ODDiddPdS_S__param_0,
	.param .f64 _Z14SOR_SOLVER_ODDiddPdS_S__param_1,
	.param .f64 _Z14SOR_SOLVER_ODDiddPdS_S__param_2,
	.param .u64 .ptr .align 1 _Z14SOR_SOLVER_ODDiddPdS_S__param_3,
	.param .u64 .ptr .align 1 _Z14SOR_SOLVER_ODDiddPdS_S__param_4,
	.param .u64 .ptr .align 1 _Z14SOR_SOLVER_ODDiddPdS_S__param_5
)
{
	.reg .pred 	%p<6>;
	.reg .b32 	%r<39>;
	.reg .b64 	%rd<33>;
	.reg .b64 	%fd<33>;

	ld.param.u32 	%r5, [_Z14SOR_SOLVER_ODDiddPdS_S__param_0];
	ld.param.f64 	%fd1, [_Z14SOR_SOLVER_ODDiddPdS_S__param_1];
	ld.param.f64 	%fd2, [_Z14SOR_SOLVER_ODDiddPdS_S__param_2];
	ld.param.u64 	%rd4, [_Z14SOR_SOLVER_ODDiddPdS_S__param_3];
	ld.param.u64 	%rd5, [_Z14SOR_SOLVER_ODDiddPdS_S__param_4];
	ld.param.u64 	%rd6, [_Z14SOR_SOLVER_ODDiddPdS_S__param_5];
	cvta.to.global.u64 	%rd1, %rd5;
	cvta.to.global.u64 	%rd2, %rd6;
	cvta.to.global.u64 	%rd3, %rd4;
	mov.u32 	%r6, %tid.x;
	mov.u32 	%r7, %ctaid.x;
	mov.u32 	%r8, %ntid.x;
	mad.lo.s32 	%r9, %r7, %r8, %r6;
	mov.u32 	%r10, %tid.y;
	mov.u32 	%r11, %ctaid.y;
	mov.u32 	%r12, %ntid.y;
	mad.lo.s32 	%r13, %r11, %r12, %r10;
	mul.lo.s32 	%r14, %r13, %r5;
	shr.u32 	%r15, %r14, 31;
	add.s32 	%r16, %r14, %r15;
	shr.s32 	%r17, %r16, 1;
	add.s32 	%r1, %r9, %r17;
	shr.u32 	%r18, %r5, 31;
	add.s32 	%r19, %r5, %r18;
	shr.s32 	%r2, %r19, 1;
	div.s32 	%r4, %r1, %r2;
	mul.lo.s32 	%r20, %r4, %r2;
	sub.s32 	%r3, %r1, %r20;
	setp.lt.s32 	%p1, %r1, %r2;
	@%p1 bra 	$L__BB2_7;
	mul.lo.s32 	%r21, %r5, %r5;
	shr.u32 	%r22, %r21, 1;
	sub.s32 	%r26, %r22, %r2;
	setp.ge.s32 	%p2, %r1, %r26;
	@%p2 bra 	$L__BB2_7;
	and.b32  	%r27, %r4, 1;
	setp.eq.b32 	%p3, %r27, 1;
	@%p3 bra 	$L__BB2_5;
	add.s32 	%r33, %r2, -1;
	setp.eq.s32 	%p5, %r3, %r33;
	@%p5 bra 	$L__BB2_7;
	sub.s32 	%r35, %r20, %r2;
	add.s32 	%r36, %r35, %r3;
	shl.b32 	%r37, %r2, 1;
	add.s32 	%r38, %r36, %r37;
	mul.f64 	%fd18, %fd2, 0d3FD0000000000000;
	mul.wide.s32 	%rd20, %r1, 8;
	add.s64 	%rd21, %rd3, %rd20;
	ld.global.f64 	%fd19, [%rd21];
	cvt.s64.s32 	%rd22, %r20;
	cvt.s64.s32 	%rd23, %r3;
	add.s64 	%rd24, %rd23, %rd22;
	shl.b64 	%rd25, %rd24, 3;
	add.s64 	%rd26, %rd3, %rd25;
	ld.global.f64 	%fd20, [%rd26+8];
	add.f64 	%fd21, %fd19, %fd20;
	mul.wide.s32 	%rd27, %r38, 8;
	add.s64 	%rd28, %rd3, %rd27;
	ld.global.f64 	%fd22, [%rd28];
	add.f64 	%fd23, %fd21, %fd22;
	mul.wide.s32 	%rd29, %r36, 8;
	add.s64 	%rd30, %rd3, %rd29;
	ld.global.f64 	%fd24, [%rd30];
	add.f64 	%fd25, %fd23, %fd24;
	mul.f64 	%fd26, %fd1, %fd1;
	add.s64 	%rd31, %rd2, %rd20;
	ld.global.f64 	%fd27, [%rd31];
	mul.f64 	%fd28, %fd26, %fd27;
	sub.f64 	%fd29, %fd25, %fd28;
	add.s64 	%rd32, %rd1, %rd20;
	ld.global.f64 	%fd30, [%rd32];
	fma.rn.f64 	%fd31, %fd30, 0dC010000000000000, %fd29;
	fma.rn.f64 	%fd32, %fd18, %fd31, %fd30;
	st.global.f64 	[%rd32], %fd32;
	bra.uni 	$L__BB2_7;
$L__BB2_5:
	setp.eq.s32 	%p4, %r3, 0;
	@%p4 bra 	$L__BB2_7;
	sub.s32 	%r29, %r20, %r2;
	add.s32 	%r30, %r29, %r3;
	shl.b32 	%r31, %r2, 1;
	add.s32 	%r32, %r30, %r31;
	mul.f64 	%fd3, %fd2, 0d3FD0000000000000;
	cvt.s64.s32 	%rd7, %r20;
	cvt.s64.s32 	%rd8, %r3;
	add.s64 	%rd9, %rd8, %rd7;
	shl.b64 	%rd10, %rd9, 3;
	add.s64 	%rd11, %rd3, %rd10;
	ld.global.f64 	%fd4, [%rd11+-8];
	mul.wide.s32 	%rd12, %r1, 8;
	add.s64 	%rd13, %rd3, %rd12;
	ld.global.f64 	%fd5, [%rd13];
	add.f64 	%fd6, %fd4, %fd5;
	mul.wide.s32 	%rd14, %r32, 8;
	add.s64 	%rd15, %rd3, %rd14;
	ld.global.f64 	%fd7, [%rd15];
	add.f64 	%fd8, %fd6, %fd7;
	mul.wide.s32 	%rd16, %r30, 8;
	add.s64 	%rd17, %rd3, %rd16;
	ld.global.f64 	%fd9, [%rd17];
	add.f64 	%fd10, %fd8, %fd9;
	mul.f64 	%fd11, %fd1, %fd1;
	add.s64 	%rd18, %rd2, %rd12;
	ld.global.f64 	%fd12, [%rd18];
	mul.f64 	%fd13, %fd11, %fd12;
	sub.f64 	%fd14, %fd10, %fd13;
	add.s64 	%rd19, %rd1, %rd12;
	ld.global.f64 	%fd15, [%rd19];
	fma.rn.f64 	%fd16, %fd15, 0dC010000000000000, %fd14;
	fma.rn.f64 	%fd17, %fd3, %fd16, %fd15;
	st.global.f64 	[%rd19], %fd17;
$L__BB2_7:
	bar.sync 	0;
	ret;

}
	// .globl	_Z5ERRORidPdS_S_S_S_
.visible .entry _Z5ERRORidPdS_S_S_S_(
	.param .u32 _Z5ERRORidPdS_S_S_S__param_0,
	.param .f64 _Z5ERRORidPdS_S_S_S__param_1,
	.param .u64 .ptr .align 1 _Z5ERRORidPdS_S_S_S__param_2,
	.param .u64 .ptr .align 1 _Z5ERRORidPdS_S_S_S__param_3,
	.param .u64 .ptr .align 1 _Z5ERRORidPdS_S_S_S__param_4,
	.param .u64 .ptr .align 1 _Z5ERRORidPdS_S_S_S__param_5,
	.param .u64 .ptr .align 1 _Z5ERRORidPdS_S_S_S__param_6
)
{
	.reg .pred 	%p<64>;
	.reg .b32 	%r<134>;
	.reg .b64 	%rd<67>;
	.reg .b64 	%fd<136>;

	ld.param.u32 	%r26, [_Z5ERRORidPdS_S_S_S__param_0];
	ld.param.f64 	%fd37, [_Z5ERRORidPdS_S_S_S__param_1];
	ld.param.u64 	%rd6, [_Z5ERRORidPdS_S_S_S__param_2];
	ld.param.u64 	%rd7, [_Z5ERRORidPdS_S_S_S__param_3];
	ld.param.u64 	%rd8, [_Z5ERRORidPdS_S_S_S__param_4];
	ld.param.u64 	%rd9, [_Z5ERRORidPdS_S_S_S__param_5];
	cvta.to.global.u64 	%rd1, %rd7;
	cvta.to.global.u64 	%rd2, %rd6;
	cvta.to.global.u64 	%rd3, %rd8;
	cvta.to.global.u64 	%rd4, %rd9;
	mov.u32 	%r27, %tid.x;
	mov.u32 	%r1, %ctaid.x;
	mov.u32 	%r2, %ntid.x;
	mad.lo.s32 	%r28, %r1, %r2, %r27;
	mov.u32 	%r29, %tid.y;
	mov.u32 	%r3, %ctaid.y;
	mov.u32 	%r4, %ntid.y;
	mad.lo.s32 	%r30, %r3, %r4, %r29;
	mul.lo.s32 	%r31, %r30, %r26;
	shr.u32 	%r32, %r31, 31;
	add.s32 	%r33, %r31, %r32;
	shr.s32 	%r34, %r33, 1;
	add.s32 	%r5, %r28, %r34;
	mad.lo.s32 	%r6, %r2, %r29, %r27;
	shl.b32 	%r35, %r6, 3;
	mov.u32 	%r36, sm;
	add.s32 	%r7, %r36, %r35;
	mov.b64 	%rd10, 0;
	st.shared.u64 	[%r7], %rd10;
	shr.u32 	%r37, %r26, 31;
	add.s32 	%r38, %r26, %r37;
	shr.s32 	%r8, %r38, 1;
	div.s32 	%r10, %r5, %r8;
	mul.lo.s32 	%r39, %r10, %r8;
	sub.s32 	%r9, %r5, %r39;
	setp.lt.s32 	%p1, %r5, %r8;
	@%p1 bra 	$L__BB3_39;
	mul.lo.s32 	%r40, %r26, %r26;
	shr.u32 	%r41, %r40, 1;
	sub.s32 	%r45, %r41, %r8;
	setp.ge.s32 	%p2, %r5, %r45;
	@%p2 bra 	$L__BB3_39;
	and.b32  	%r46, %r10, 1;
	setp.eq.b32 	%p3, %r46, 1;
	@%p3 bra 	$L__BB3_21;
	setp.eq.s32 	%p32, %r9, 0;
	mov.f64 	%fd128, 0d0000000000000000;
	@%p32 bra 	$L__BB3_12;
	sub.s32 	%r89, %r39, %r8;
	add.s32 	%r90, %r89, %r9;
	shl.b32 	%r91, %r8, 1;
	add.s32 	%r92, %r90, %r91;
	cvt.s64.s32 	%rd37, %r39;
	cvt.s64.s32 	%rd38, %r9;
	add.s64 	%rd39, %rd38, %rd37;
	shl.b64 	%rd40, %rd39, 3;
	add.s64 	%rd41, %rd4, %rd40;
	ld.global.f64 	%fd81, [%rd41+-8];
	mul.wide.s32 	%rd42, %r5, 8;
	add.s64 	%rd43, %rd4, %rd42;
	ld.global.f64 	%fd82, [%rd43];
	add.f64 	%fd83, %fd81, %fd82;
	mul.wide.s32 	%rd44, %r90, 8;
	add.s64 	%rd45, %rd4, %rd44;
	ld.global.f64 	%fd84, [%rd45];
	add.f64 	%fd85, %fd83, %fd84;
	mul.wide.s32 	%rd46, %r92, 8;
	add.s64 	%rd47, %rd4, %rd46;
	ld.global.f64 	%fd86, [%rd47];
	add.f64 	%fd87, %fd85, %fd86;
	add.s64 	%rd48, %rd3, %rd42;
	ld.global.f64 	%fd88, [%rd48];
	fma.rn.f64 	%fd89, %fd88, 0dC010000000000000, %fd87;
	div.rn.f64 	%fd90, %fd89, %fd37;
	div.rn.f64 	%fd91, %fd90, %fd37;
	add.s64 	%rd49, %rd2, %rd42;
	ld.global.f64 	%fd92, [%rd49];
	sub.f64 	%fd1, %fd91, %fd92;
	{
	.reg .b32 %temp; 
	mov.b64 	{%temp, %r11}, %fd1;
	}
	mov.f64 	%fd93, 0d4000000000000000;
	{
	.reg .b32 %temp; 
	mov.b64 	{%temp, %r93}, %fd93;
	}
	and.b32  	%r13, %r93, 2146435072;
	setp.eq.s32 	%p33, %r13, 1062207488;
	abs.f64 	%fd2, %fd1;
	{ // callseq 6, 0
	.param .b64 param0;
	st.param.f64 	[param0], %fd2;
	.param .b64 retval0;
	call.uni (retval0), 
	__internal_accurate_pow, 
	(
	param0
	);
	ld.param.f64 	%fd94, [retval0];
	} // callseq 6
	setp.lt.s32 	%p34, %r11, 0;
	neg.f64 	%fd96, %fd94;
	selp.f64 	%fd97, %fd96, %fd94, %p33;
	selp.f64 	%fd127, %fd97, %fd94, %p34;
	setp.neu.f64 	%p35, %fd1, 0d0000000000000000;
	@%p35 bra 	$L__BB3_6;
	selp.b32 	%r94, %r11, 0, %p33;
	setp.lt.s32 	%p37, %r93, 0;
	or.b32  	%r95, %r94, 2146435072;
	selp.b32 	%r96, %r95, %r94, %p37;
	mov.b32 	%r97, 0;
	mov.b64 	%fd127, {%r97, %r96};
$L__BB3_6:
	add.f64 	%fd98, %fd1, 0d4000000000000000;
	{
	.reg .b32 %temp; 
	mov.b64 	{%temp, %r98}, %fd98;
	}
	and.b32  	%r99, %r98, 2146435072;
	setp.ne.s32 	%p38, %r99, 2146435072;
	@%p38 bra 	$L__BB3_11;
	setp.num.f64 	%p39, %fd1, %fd1;
	@%p39 bra 	$L__BB3_9;
	mov.f64 	%fd99, 0d4000000000000000;
	add.rn.f64 	%fd127, %fd1, %fd99;
	bra.uni 	$L__BB3_11;
$L__BB3_9:
	setp.neu.f64 	%p40, %fd2, 0d7FF0000000000000;
	@%p40 bra 	$L__BB3_11;
	setp.lt.s32 	%p41, %r11, 0;
	setp.eq.s32 	%p42, %r13, 1062207488;
	setp.lt.s32 	%p43, %r93, 0;
	selp.b32 	%r101, 0, 2146435072, %p43;
	and.b32  	%r102, %r93, 2147483647;
	setp.ne.s32 	%p44, %r102, 1071644672;
	or.b32  	%r103, %r101, -2147483648;
	selp.b32 	%r104, %r103, %r101, %p44;
	selp.b32 	%r105, %r104, %r101, %p42;
	selp.b32 	%r106, %r105, %r101, %p41;
	mov.b32 	%r107, 0;
	mov.b64 	%fd127, {%r107, %r106};
$L__BB3_11:
	setp.eq.f64 	%p45, %fd1, 0d3FF0000000000000;
	add.f64 	%fd100, %fd127, 0d0000000000000000;
	selp.f64 	%fd128, 0d3FF0000000000000, %fd100, %p45;
	st.shared.f64 	[%r7], %fd128;
$L__BB3_12:
	add.s32 	%r108, %r8, -1;
	setp.eq.s32 	%p46, %r9, %r108;
	@%p46 bra 	$L__BB3_39;
	sub.s32 	%r110, %r39, %r8;
	add.s32 	%r111, %r110, %r9;
	shl.b32 	%r112, %r8, 1;
	add.s32 	%r113, %r111, %r112;
	mul.wide.s32 	%rd50, %r5, 8;
	add.s64 	%rd51, %rd3, %rd50;
	ld.global.f64 	%fd101, [%rd51];
	cvt.s64.s32 	%rd52, %r39;
	cvt.s64.s32 	%rd53, %r9;
	add.s64 	%rd54, %rd53, %rd52;
	shl.b64 	%rd55, %rd54, 3;
	add.s64 	%rd56, %rd3, %rd55;
	ld.global.f64 	%fd102, [%rd56+8];
	add.f64 	%fd103, %fd101, %fd102;
	mul.wide.s32 	%rd57, %r111, 8;
	add.s64 	%rd58, %rd3, %rd57;
	ld.global.f64 	%fd104, [%rd58];
	add.f64 	%fd105, %fd103, %fd104;
	mul.wide.s32 	%rd59, %r113, 8;
	add.s64 	%rd60, %rd3, %rd59;
	ld.global.f64 	%fd106, [%rd60];
	add.f64 	%fd107, %fd105, %fd106;
	add.s64 	%rd61, %rd4, %rd50;
	ld.global.f64 	%fd108, [%rd61];
	fma.rn.f64 	%fd109, %fd108, 0dC010000000000000, %fd107;
	div.rn.f64 	%fd110, %fd109, %fd37;
	div.rn.f64 	%fd111, %fd110, %fd37;
	add.s64 	%rd62, %rd1, %rd50;
	ld.global.f64 	%fd112, [%rd62];
	sub.f64 	%fd11, %fd111, %fd112;
	{
	.reg .b32 %temp; 
	mov.b64 	{%temp, %r14}, %fd11;
	}
	mov.f64 	%fd113, 0d4000000000000000;
	{
	.reg .b32 %temp; 
	mov.b64 	{%temp, %r114}, %fd113;
	}
	and.b32  	%r16, %r114, 2146435072;
	setp.eq.s32 	%p47, %r16, 1062207488;
	abs.f64 	%fd12, %fd11;
	{ // callseq 7, 0
	.param .b64 param0;
	st.param.f64 	[param0], %fd12;
	.param .b64 retval0;
	call.uni (retval0), 
	__internal_accurate_pow, 
	(
	param0
	);
	ld.param.f64 	%fd114, [retval0];
	} // callseq 7
	setp.lt.s32 	%p48, %r14, 0;
	neg.f64 	%fd116, %fd114;
	selp.f64 	%fd117, %fd116, %fd114, %p47;
	selp.f64 	%fd130, %fd117, %fd114, %p48;
	setp.neu.f64 	%p49, %fd11, 0d0000000000000000;
	@%p49 bra 	$L__BB3_15;
	setp.eq.s32 	%p50, %r16, 1062207488;
	selp.b32 	%r115, %r14, 0, %p50;
	setp.lt.s32 	%p51, %r114, 0;
	or.b32  	%r116, %r115, 2146435072;
	selp.b32 	%r117, %r116, %r115, %p51;
	mov.b32 	%r118, 0;
	mov.b64 	%fd130, {%r118, %r117};
$L__BB3_15:
	add.f64 	%fd118, %fd11, 0d4000000000000000;
	{
	.reg .b32 %temp; 
	mov.b64 	{%temp, %r119}, %fd118;
	}
	and.b32  	%r120, %r119, 2146435072;
	setp.ne.s32 	%p52, %r120, 2146435072;
	@%p52 bra 	$L__BB3_20;
	setp.num.f64 	%p53, %fd11, %fd11;
	@%p53 bra 	$L__BB3_18;
	mov.f64 	%fd119, 0d4000000000000000;
	add.rn.f64 	%fd130, %fd11, %fd119;
	bra.uni 	$L__BB3_20;
$L__BB3_18:
	setp.neu.f64 	%p54, %fd12, 0d7FF0000000000000;
	@%p54 bra 	$L__BB3_20;
	setp.lt.s32 	%p55, %r14, 0;
	setp.eq.s32 	%p56, %r16, 1062207488;
	setp.lt.s32 	%p57, %r114, 0;
	selp.b32 	%r122, 0, 2146435072, %p57;
	and.b32  	%r123, %r114, 2147483647;
	setp.ne.s32 	%p58, %r123, 1071644672;
	or.b32  	%r124, %r122, -2147483648;
	selp.b32 	%r125, %r124, %r122, %p58;
	selp.b32 	%r126, %r125, %r122, %p56;
	selp.b32 	%r127, %r126, %r122, %p55;
	mov.b32 	%r128, 0;
	mov.b64 	%fd130, {%r128, %r127};
$L__BB3_20:
	setp.eq.f64 	%p59, %fd11, 0d3FF0000000000000;
	selp.f64 	%fd120, 0d3FF0000000000000, %fd130, %p59;
	add.f64 	%fd121, %fd128, %fd120;
	st.shared.f64 	[%r7], %fd121;
	bra.uni 	$L__BB3_39;
$L__BB3_21:
	add.s32 	%r47, %r8, -1;
	setp.eq.s32 	%p4, %r9, %r47;
	mov.f64 	%fd133, 0d0000000000000000;
	@%p4 bra 	$L__BB3_30;
	mul.lo.s32 	%r48, %r10, %r8;
	sub.s32 	%r49, %r48, %r8;
	add.s32 	%r50, %r49, %r9;
	shl.b32 	%r51, %r8, 1;
	add.s32 	%r52, %r50, %r51;
	mul.wide.s32 	%rd11, %r5, 8;
	add.s64 	%rd12, %rd4, %rd11;
	ld.global.f64 	%fd39, [%rd12];
	cvt.s64.s32 	%rd13, %r48;
	cvt.s64.s32 	%rd14, %r9;
	add.s64 	%rd15, %rd14, %rd13;
	shl.b64 	%rd16, %rd15, 3;
	add.s64 	%rd17, %rd4, %rd16;
	ld.global.f64 	%fd40, [%rd17+8];
	add.f64 	%fd41, %fd39, %fd40;
	mul.wide.s32 	%rd18, %r50, 8;
	add.s64 	%rd19, %rd4, %rd18;
	ld.global.f64 	%fd42, [%rd19];
	add.f64 	%fd43, %fd41, %fd42;
	mul.wide.s32 	%rd20, %r52, 8;
	add.s64 	%rd21, %rd4, %rd20;
	ld.global.f64 	%fd44, [%rd21];
	add.f64 	%fd45, %fd43, %fd44;
	add.s64 	%rd22, %rd3, %rd11;
	ld.global.f64 	%fd46, [%rd22];
	fma.rn.f64 	%fd47, %fd46, 0dC010000000000000, %fd45;
	div.rn.f64 	%fd48, %fd47, %fd37;
	div.rn.f64 	%fd49, %fd48, %fd37;
	add.s64 	%rd23, %rd2, %rd11;
	ld.global.f64 	%fd50, [%rd23];
	sub.f64 	%fd19, %fd49, %fd50;
	{
	.reg .b32 %temp; 
	mov.b64 	{%temp, %r17}, %fd19;
	}
	mov.f64 	%fd51, 0d4000000000000000;
	{
	.reg .b32 %temp; 
	mov.b64 	{%temp, %r53}, %fd51;
	}
	and.b32  	%r19, %r53, 2146435072;
	setp.eq.s32 	%p5, %r19, 1062207488;
	abs.f64 	%fd20, %fd19;
	{ // callseq 4, 0
	.param .b64 param0;
	st.param.f64 	[param0], %fd20;
	.param .b64 retval0;
	call.uni (retval0), 
	__internal_accurate_pow, 
	(
	param0
	);
	ld.param.f64 	%fd52, [retval0];
	} // callseq 4
	setp.lt.s32 	%p6, %r17, 0;
	neg.f64 	%fd54, %fd52;
	selp.f64 	%fd55, %fd54, %fd52, %p5;
	selp.f64 	%fd132, %fd55, %fd52, %p6;
	setp.neu.f64 	%p7, %fd19, 0d0000000000000000;
	@%p7 bra 	$L__BB3_24;
	selp.b32 	%r54, %r17, 0, %p5;
	setp.lt.s32 	%p9, %r53, 0;
	or.b32  	%r55, %r54, 2146435072;
	selp.b32 	%r56, %r55, %r54, %p9;
	mov.b32 	%r57, 0;
	mov.b64 	%fd132, {%r57, %r56};
$L__BB3_24:
	add.f64 	%fd56, %fd19, 0d4000000000000000;
	{
	.reg .b32 %temp; 
	mov.b64 	{%temp, %r58}, %fd56;
	}
	and.b32  	%r59, %r58, 2146435072;
	setp.ne.s32 	%p10, %r59, 2146435072;
	@%p10 bra 	$L__BB3_29;
	setp.num.f64 	%p11, %fd19, %fd19;
	@%p11 bra 	$L__BB3_27;
	mov.f64 	%fd57, 0d4000000000000000;
	add.rn.f64 	%fd132, %fd19, %fd57;
	bra.uni 	$L__BB3_29;
$L__BB3_27:
	setp.neu.f64 	%p12, %fd20, 0d7FF0000000000000;
	@%p12 bra 	$L__BB3_29;
	setp.lt.s32 	%p13, %r17, 0;
	setp.eq.s32 	%p14, %r19, 1062207488;
	setp.lt.s32 	%p15, %r53, 0;
	selp.b32 	%r61, 0, 2146435072, %p15;
	and.b32  	%r62, %r53, 2147483647;
	setp.ne.s32 	%p16, %r62, 1071644672;
	or.b32  	%r63, %r61, -2147483648;
	selp.b32 	%r64, %r63, %r61, %p16;
	selp.b32 	%r65, %r64, %r61, %p14;
	selp.b32 	%r66, %r65, %r61, %p13;
	mov.b32 	%r67, 0;
	mov.b64 	%fd132, {%r67, %r66};
$L__BB3_29:
	setp.eq.f64 	%p17, %fd19, 0d3FF0000000000000;
	add.f64 	%fd58, %fd132, 0d0000000000000000;
	selp.f64 	%fd133, 0d3FF0000000000000, %fd58, %p17;
	st.shared.f64 	[%r7], %fd133;
$L__BB3_30:
	setp.eq.s32 	%p18, %r9, 0;
	@%p18 bra 	$L__BB3_39;
	mul.lo.s32 	%r68, %r10, %r8;
	sub.s32 	%r69, %r68, %r8;
	add.s32 	%r70, %r69, %r9;
	shl.b32 	%r71, %r8, 1;
	add.s32 	%r72, %r70, %r71;
	cvt.s64.s32 	%rd24, %r68;
	cvt.s64.s32 	%rd25, %r9;
	add.s64 	%rd26, %rd25, %rd24;
	shl.b64 	%rd27, %rd26, 3;
	add.s64 	%rd28, %rd3, %rd27;
	ld.global.f64 	%fd59, [%rd28+-8];
	mul.wide.s32 	%rd29, %r5, 8;
	add.s64 	%rd30, %rd3, %rd29;
	ld.global.f64 	%fd60, [%rd30];
	add.f64 	%fd61, %fd59, %fd60;
	mul.wide.s32 	%rd31, %r70, 8;
	add.s64 	%rd32, %rd3, %rd31;
	ld.global.f64 	%fd62, [%rd32];
	add.f64 	%fd63, %fd61, %fd62;
	mul.wide.s32 	%rd33, %r72, 8;
	add.s64 	%rd34, %rd3, %rd33;
	ld.global.f64 	%fd64, [%rd34];
	add.f64 	%fd65, %fd63, %fd64;
	add.s64 	%rd35, %rd4, %rd29;
	ld.global.f64 	%fd66, [%rd35];
	fma.rn.f64 	%fd67, %fd66, 0dC010000000000000, %fd65;
	div.rn.f64 	%fd68, %fd67, %fd37;
	div.rn.f64 	%fd69, %fd68, %fd37;
	add.s64 	%rd36, %rd1, %rd29;
	ld.global.f64 	%fd70, [%rd36];
	sub.f64 	%fd29, %fd69, %fd70;
	{
	.reg .b32 %temp; 
	mov.b64 	{%temp, %r20}, %fd29;
	}
	mov.f64 	%fd71, 0d4000000000000000;
	{
	.reg .b32 %temp; 
	mov.b64 	{%temp, %r73}, %fd71;
	}
	and.b32  	%r22, %r73, 2146435072;
	setp.eq.s32 	%p19, %r22, 1062207488;
	abs.f64 	%fd30, %fd29;
	{ // callseq 5, 0
	.param .b64 param0;
	st.param.f64 	[param0], %fd30;
	.param .b64 retval0;
	call.uni (retval0), 
	__internal_accurate_pow, 
	(
	param0
	);
	ld.param.f64 	%fd72, [retval0];
	} // callseq 5
	setp.lt.s32 	%p20, %r20, 0;
	neg.f64 	%fd74, %fd72;
	selp.f64 	%fd75, %fd74, %fd72, %p19;
	selp.f64 	%fd135, %fd75, %fd72, %p20;
	setp.neu.f64 	%p21, %fd29, 0d0000000000000000;
	@%p21 bra 	$L__BB3_33;
	setp.eq.s32 	%p22, %r22, 1062207488;
	selp.b32 	%r74, %r20, 0, %p22;
	setp.lt.s32 	%p23, %r73, 0;
	or.b32  	%r75, %r74, 2146435072;
	selp.b32 	%r76, %r75, %r74, %p23;
	mov.b32 	%r77, 0;
	mov.b64 	%fd135, {%r77, %r76};
$L__BB3_33:
	add.f64 	%fd76, %fd29, 0d4000000000000000;
	{
	.reg .b32 %temp; 
	mov.b64 	{%temp, %r78}, %fd76;
	}
	and.b32  	%r79, %r78, 2146435072;
	setp.ne.s32 	%p24, %r79, 2146435072;
	@%p24 bra 	$L__BB3_38;
	setp.num.f64 	%p25, %fd29, %fd29;
	@%p25 bra 	$L__BB3_36;
	mov.f64 	%fd77, 0d4000000000000000;
	add.rn.f64 	%fd135, %fd29, %fd77;
	bra.uni 	$L__BB3_38;
$L__BB3_36:
	setp.neu.f64 	%p26, %fd30, 0d7FF0000000000000;
	@%p26 bra 	$L__BB3_38;
	setp.lt.s32 	%p27, %r20, 0;
	setp.eq.s32 	%p28, %r22, 1062207488;
	setp.lt.s32 	%p29, %r73, 0;
	selp.b32 	%r81, 0, 2146435072, %p29;
	and.b32  	%r82, %r73, 2147483647;
	setp.ne.s32 	%p30, %r82, 1071644672;
	or.b32  	%r83, %r81, -2147483648;
	selp.b32 	%r84, %r83, %r81, %p30;
	selp.b32 	%r85, %r84, %r81, %p28;
	selp.b32 	%r86, %r85, %r81, %p27;
	mov.b32 	%r87, 0;
	mov.b64 	%fd135, {%r87, %r86};
$L__BB3_38:
	setp.eq.f64 	%p31, %fd29, 0d3FF0000000000000;
	selp.f64 	%fd78, 0d3FF0000000000000, %fd135, %p31;
	add.f64 	%fd79, %fd133, %fd78;
	st.shared.f64 	[%r7], %fd79;
$L__BB3_39:
	bar.sync 	0;
	mul.lo.s32 	%r133, %r2, %r4;
	setp.lt.u32 	%p60, %r133, 2;
	@%p60 bra 	$L__BB3_43;
$L__BB3_40:
	shr.u32 	%r25, %r133, 1;
	setp.ge.u32 	%p61, %r6, %r25;
	@%p61 bra 	$L__BB3_42;
	shl.b32 	%r129, %r25, 3;
	add.s32 	%r130, %r7, %r129;
	ld.shared.f64 	%fd122, [%r130];
	ld.shared.f64 	%fd123, [%r7];
	add.f64 	%fd124, %fd122, %fd123;
	st.shared.f64 	[%r7], %fd124;
$L__BB3_42:
	bar.sync 	0;
	setp.gt.u32 	%p62, %r133, 3;
	mov.u32 	%r133, %r25;
	@%p62 bra 	$L__BB3_40;
$L__BB3_43:
	setp.ne.s32 	%p63, %r6, 0;
	@%p63 bra 	$L__BB3_45;
	ld.param.u64 	%rd66, [_Z5ERRORidPdS_S_S_S__param_6];
	ld.shared.f64 	%fd125, [sm];
	mov.u32 	%r131, %nctaid.x;
	mad.lo.s32 	%r132, %r3, %r131, %r1;
	cvta.to.global.u64 	%rd63, %rd66;
	mul.wide.u32 	%rd64, %r132, 8;
	add.s64 	%rd65, %rd63, %rd64;
	st.global.f64 	[%rd65], %fd125;
$L__BB3_45:
	ret;

}
.func  (.param .b64 func_retval0) __internal_accurate_pow(
	.param .b64 __internal_accurate_pow_param_0
)
{
	.reg .pred 	%p<8>;
	.reg .b32 	%r<49>;
	.reg .b32 	%f<3>;
	.reg .b64 	%fd<109>;

	ld.param.f64 	%fd10, [__internal_accurate_pow_param_0];
	{
	.reg .b32 %temp; 
	mov.b64 	{%temp, %r46}, %fd10;
	}
	{
	.reg .b32 %temp; 
	mov.b64 	{%r45, %temp}, %fd10;
	}
	shr.u32 	%r47, %r46, 20;
	setp.gt.u32 	%p1, %r46, 1048575;
	@%p1 bra 	$L__BB4_2;
	mul.f64 	%fd11, %fd10, 0d4350000000000000;
	{
	.reg .b32 %temp; 
	mov.b64 	{%temp, %r46}, %fd11;
	}
	{
	.reg .b32 %temp; 
	mov.b64 	{%r45, %temp}, %fd11;
	}
	shr.u32 	%r16, %r46, 20;
	add.s32 	%r47, %r16, -54;
$L__BB4_2:
	add.s32 	%r48, %r47, -1023;
	and.b32  	%r17, %r46, -2146435073;
	or.b32  	%r18, %r17, 1072693248;
	mov.b64 	%fd107, {%r45, %r18};
	setp.lt.u32 	%p2, %r18, 1073127583;
	@%p2 bra 	$L__BB4_4;
	{
	.reg .b32 %temp; 
	mov.b64 	{%r19, %temp}, %fd107;
	}
	{
	.reg .b32 %temp; 
	mov.b64 	{%temp, %r20}, %fd107;
	}
	add.s32 	%r21, %r20, -1048576;
	mov.b64 	%fd107, {%r19, %r21};
	add.s32 	%r48, %r47, -1022;
$L__BB4_4:
	add.f64 	%fd12, %fd107, 0dBFF0000000000000;
	add.f64 	%fd13, %fd107, 0d3FF0000000000000;
	rcp.approx.ftz.f64 	%fd14, %fd13;
	neg.f64 	%fd15, %fd13;
	fma.rn.f64 	%fd16, %fd15, %fd14, 0d3FF0000000000000;
	fma.rn.f64 	%fd17, %fd16, %fd16, %fd16;
	fma.rn.f64 	%fd18, %fd17, %fd14, %fd14;
	mul.f64 	%fd19, %fd12, %fd18;
	fma.rn.f64 	%fd20, %fd12, %fd18, %fd19;
	mul.f64 	%fd21, %fd20, %fd20;
	fma.rn.f64 	%fd22, %fd21, 0d3EB0F5FF7D2CAFE2, 0d3ED0F5D241AD3B5A;
	fma.rn.f64 	%fd23, %fd22, %fd21, 0d3EF3B20A75488A3F;
	fma.rn.f64 	%fd24, %fd23, %fd21, 0d3F1745CDE4FAECD5;
	fma.rn.f64 	%fd25, %fd24, %fd21, 0d3F3C71C7258A578B;
	fma.rn.f64 	%fd26, %fd25, %fd21, 0d3F6249249242B910;
	fma.rn.f64 	%fd27, %fd26, %fd21, 0d3F89999999999DFB;
	sub.f64 	%fd28, %fd12, %fd20;
	add.f64 	%fd29, %fd28, %fd28;
	neg.f64 	%fd30, %fd20;
	fma.rn.f64 	%fd31, %fd30, %fd12, %fd29;
	mul.f64 	%fd32, %fd18, %fd31;
	fma.rn.f64 	%fd33, %fd21, %fd27, 0d3FB5555555555555;
	mov.f64 	%fd34, 0d3FB5555555555555;
	sub.f64 	%fd35, %fd34, %fd33;
	fma.rn.f64 	%fd36, %fd21, %fd27, %fd35;
	add.f64 	%fd37, %fd36, 0dBC46A4CB00B9E7B0;
	add.f64 	%fd38, %fd33, %fd37;
	sub.f64 	%fd39, %fd33, %fd38;
	add.f64 	%fd40, %fd37, %fd39;
	mul.rn.f64 	%fd41, %fd20, %fd20;
	neg.f64 	%fd42, %fd41;
	fma.rn.f64 	%fd43, %fd20, %fd20, %fd42;
	{
	.reg .b32 %temp; 
	mov.b64 	{%r22, %temp}, %fd32;
	}
	{
	.reg .b32 %temp; 
	mov.b64 	{%temp, %r23}, %fd32;
	}
	add.s32 	%r24, %r23, 1048576;
	mov.b64 	%fd44, {%r22, %r24};
	fma.rn.f64 	%fd45, %fd20, %fd44, %fd43;
	mul.rn.f64 	%fd46, %fd41, %fd20;
	neg.f64 	%fd47, %fd46;
	fma.rn.f64 	%fd48, %fd41, %fd20, %fd47;
	fma.rn.f64 	%fd49, %fd41, %fd32, %fd48;
	fma.rn.f64 	%fd50, %fd45, %fd20, %fd49;
	mul.rn.f64 	%fd51, %fd38, %fd46;
	neg.f64 	%fd52, %fd51;
	fma.rn.f64 	%fd53, %fd38, %fd46, %fd52;
	fma.rn.f64 	%fd54, %fd38, %fd50, %fd53;
	fma.rn.f64 	%fd55, %fd40, %fd46, %fd54;
	add.f64 	%fd56, %fd51, %fd55;
	sub.f64 	%fd57, %fd51, %fd56;
	add.f64 	%fd58, %fd55, %fd57;
	add.f64 	%fd59, %fd20, %fd56;
	sub.f64 	%fd60, %fd20, %fd59;
	add.f64 	%fd61, %fd56, %fd60;
	add.f64 	%fd62, %fd58, %fd61;
	add.f64 	%fd63, %fd32, %fd62;
	add.f64 	%fd64, %fd59, %fd63;
	sub.f64 	%fd65, %fd59, %fd64;
	add.f64 	%fd66, %fd63, %fd65;
	xor.b32  	%r25, %r48, -2147483648;
	mov.b32 	%r26, 1127219200;
	mov.b64 	%fd67, {%r25, %r26};
	mov.b32 	%r27, -2147483648;
	mov.b64 	%fd68, {%r27, %r26};
	sub.f64 	%fd69, %fd67, %fd68;
	fma.rn.f64 	%fd70, %fd69, 0d3FE62E42FEFA39EF, %fd64;
	fma.rn.f64 	%fd71, %fd69, 0dBFE62E42FEFA39EF, %fd70;
	sub.f64 	%fd72, %fd71, %fd64;
	sub.f64 	%fd73, %fd66, %fd72;
	fma.rn.f64 	%fd74, %fd69, 0d3C7ABC9E3B39803F, %fd73;
	add.f64 	%fd75, %fd70, %fd74;
	sub.f64 	%fd76, %fd70, %fd75;
	add.f64 	%fd77, %fd74, %fd76;
	mov.f64 	%fd78, 0d4000000000000000;
	{
	.reg .b32 %temp; 
	mov.b64 	{%temp, %r28}, %fd78;
	}
	{
	.reg .b32 %temp; 
	mov.b64 	{%r29, %temp}, %fd78;
	}
	shl.b32 	%r30, %r28, 1;
	setp.gt.u32 	%p3, %r30, -33554433;
	and.b32  	%r31, %r28, -15728641;
	selp.b32 	%r32, %r31, %r28, %p3;
	mov.b64 	%fd79, {%r29, %r32};
	mul.rn.f64 	%fd80, %fd75, %fd79;
	neg.f64 	%fd81, %fd80;
	fma.rn.f64 	%fd82, %fd75, %fd79, %fd81;
	fma.rn.f64 	%fd83, %fd77, %fd79, %fd82;
	add.f64 	%fd4, %fd80, %fd83;
	sub.f64 	%fd84, %fd80, %fd4;
	add.f64 	%fd5, %fd83, %fd84;
	fma.rn.f64 	%fd85, %fd4, 0d3FF71547652B82FE, 0d4338000000000000;
	{
	.reg .b32 %temp; 
	mov.b64 	{%r13, %temp}, %fd85;
	}
	mov.f64 	%fd86, 0dC338000000000000;
	add.rn.f64 	%fd87, %fd85, %fd86;
	fma.rn.f64 	%fd88, %fd87, 0dBFE62E42FEFA39EF, %fd4;
	fma.rn.f64 	%fd89, %fd87, 0dBC7ABC9E3B39803F, %fd88;
	fma.rn.f64 	%fd90, %fd89, 0d3E5ADE1569CE2BDF, 0d3E928AF3FCA213EA;
	fma.rn.f64 	%fd91, %fd90, %fd89, 0d3EC71DEE62401315;
	fma.rn.f64 	%fd92, %fd91, %fd89, 0d3EFA01997C89EB71;
	fma.rn.f64 	%fd93, %fd92, %fd89, 0d3F2A01A014761F65;
	fma.rn.f64 	%fd94, %fd93, %fd89, 0d3F56C16C1852B7AF;
	fma.rn.f64 	%fd95, %fd94, %fd89, 0d3F81111111122322;
	fma.rn.f64 	%fd96, %fd95, %fd89, 0d3FA55555555502A1;
	fma.rn.f64 	%fd97, %fd96, %fd89, 0d3FC5555555555511;
	fma.rn.f64 	%fd98, %fd97, %fd89, 0d3FE000000000000B;
	fma.rn.f64 	%fd99, %fd98, %fd89, 0d3FF0000000000000;
	fma.rn.f64 	%fd100, %fd99, %fd89, 0d3FF0000000000000;
	{
	.reg .b32 %temp; 
	mov.b64 	{%r14, %temp}, %fd100;
	}
	{
	.reg .b32 %temp; 
	mov.b64 	{%temp, %r15}, %fd100;
	}
	shl.b32 	%r33, %r13, 20;
	add.s32 	%r34, %r33, %r15;
	mov.b64 	%fd108, {%r14, %r34};
	{
	.reg .b32 %temp; 
	mov.b64 	{%temp, %r35}, %fd4;
	}
	mov.b32 	%f2, %r35;
	abs.f32 	%f1, %f2;
	setp.lt.f32 	%p4, %f1, 0f4086232B;
	@%p4 bra 	$L__BB4_7;
	setp.lt.f64 	%p5, %fd4, 0d0000000000000000;
	add.f64 	%fd101, %fd4, 0d7FF0000000000000;
	selp.f64 	%fd108, 0d0000000000000000, %fd101, %p5;
	setp.geu.f32 	%p6, %f1, 0f40874800;
	@%p6 bra 	$L__BB4_7;
	shr.u32 	%r36, %r13, 31;
	add.s32 	%r37, %r13, %r36;
	shr.s32 	%r38, %r37, 1;
	shl.b32 	%r39, %r38, 20;
	add.s32 	%r40, %r15, %r39;
	mov.b64 	%fd102, {%r14, %r40};
	sub.s32 	%r41, %r13, %r38;
	shl.b32 	%r42, %r41, 20;
	add.s32 	%r43, %r42, 1072693248;
	mov.b32 	%r44, 0;
	mov.b64 	%fd103, {%r44, %r43};
	mul.f64 	%fd108, %fd103, %fd102;
$L__BB4_7:
	abs.f64 	%fd104, %fd108;
	setp.eq.f64 	%p7, %fd104, 0d7FF0000000000000;
	fma.rn.f64 	%fd105, %fd108, %fd5, %fd108;
	selp.f64 	%fd106, %fd108, %fd105, %p7;
	st.param.f64 	[func_retval0], %fd106;
	ret;

}


// ===== COMPILED SASS (sm_100) =====

	.target	sm_100

	.elftype	@"ET_EXEC"


//--------------------- .note.nv.tkinfo           --------------------------
	.section	.note.nv.tkinfo,"",@"SHT_NOTE"
	.sectionflags	@"SHF_NOTE_NV_TKINFO"
	.tkinfo
        /*0018*/ 	.word	0x00000002
        /*0030*/ 	.string	""
        /*0030*/ 	.string	"ptxas"
        /*0030*/ 	.string	"Cuda compilation tools, release 13.0, V13.0.88"
        /*0030*/ 	.string	"Build cuda_13.0.r13.0/compiler.36424714_0"
        /*0030*/ 	.string	"-arch sm_100 -m 64 "



//--------------------- .note.nv.cuinfo           --------------------------
	.section	.note.nv.cuinfo,"",@"SHT_NOTE"
	.sectionflags	@"SHF_NOTE_NV_CUINFO"
        /*0018*/ 	.short	0x0002
        /*001a*/ 	.short	0x0064
        /*001c*/ 	.short	0x0082
	.zero		2


//--------------------- .nv.info                  --------------------------
	.section	.nv.info,"",@"SHT_CUDA_INFO"
	.align	4


	//----- nvinfo : EIATTR_REGCOUNT
	.align		4
        /*0000*/ 	.byte	0x04, 0x2f
        /*0002*/ 	.short	(.L_1 - .L_0)
	.align		4
.L_0:
        /*0004*/ 	.word	index@(_Z10INITIALIZEidPdS_S_S_S_S_S_)
        /*0008*/ 	.word	0x00000028


	//----- nvinfo : EIATTR_FRAME_SIZE
	.align		4
.L_1:
        /*000c*/ 	.byte	0x04, 0x11
        /*000e*/ 	.short	(.L_3 - .L_2)
	.align		4
.L_2:
        /*0010*/ 	.word	index@($_Z10INITIALIZEidPdS_S_S_S_S_S_$__internal_accurate_pow)
        /*0014*/ 	.word	0x00000000


	//----- nvinfo : EIATTR_FRAME_SIZE
	.align		4
.L_3:
        /*0018*/ 	.byte	0x04, 0x11
        /*001a*/ 	.short	(.L_5 - .L_4)
	.align		4
.L_4:
        /*001c*/ 	.word	index@($__internal_1_$__cuda_sm20_div_rn_f64_full)
        /*0020*/ 	.word	0x00000000


	//----- nvinfo : EIATTR_FRAME_SIZE
	.align		4
.L_5:
        /*0024*/ 	.byte	0x04, 0x11
        /*0026*/ 	.short	(.L_7 - .L_6)
	.align		4
.L_6:
        /*0028*/ 	.word	index@(_Z10INITIALIZEidPdS_S_S_S_S_S_)
        /*002c*/ 	.word	0x00000000


	//----- nvinfo : EIATTR_REGCOUNT
	.align		4
.L_7:
        /*0030*/ 	.byte	0x04, 0x2f
        /*0032*/ 	.short	(.L_9 - .L_8)
	.align		4
.L_8:
        /*0034*/ 	.word	index@(_Z15SOR_SOLVER_EVENiddPdS_S_)
        /*0038*/ 	.word	0x00000016


	//----- nvinfo : EIATTR_FRAME_SIZE
	.align		4
.L_9:
        /*003c*/ 	.byte	0x04, 0x11
        /*003e*/ 	.short	(.L_11 - .L_10)
	.align		4
.L_10:
        /*0040*/ 	.word	index@(_Z15SOR_SOLVER_EVENiddPdS_S_)
        /*0044*/ 	.word	0x00000000


	//----- nvinfo : EIATTR_REGCOUNT
	.align		4
.L_11:
        /*0048*/ 	.byte	0x04, 0x2f
        /*004a*/ 	.short	(.L_13 - .L_12)
	.align		4
.L_12:
        /*004c*/ 	.word	index@(_Z14SOR_SOLVER_ODDiddPdS_S_)
        /*0050*/ 	.word	0x00000016


	//----- nvinfo : EIATTR_FRAME_SIZE
	.align		4
.L_13:
        /*0054*/ 	.byte	0x04, 0x11
        /*0056*/ 	.short	(.L_15 - .L_14)
	.align		4
.L_14:
        /*0058*/ 	.word	index@(_Z14SOR_SOLVER_ODDiddPdS_S_)
        /*005c*/ 	.word	0x00000000


	//----- nvinfo : EIATTR_REGCOUNT
	.align		4
.L_15:
        /*0060*/ 	.byte	0x04, 0x2f
        /*0062*/ 	.short	(.L_17 - .L_16)
	.align		4
.L_16:
        /*0064*/ 	.word	index@(_Z5ERRORidPdS_S_S_S_)
        /*0068*/ 	.word	0x00000022


	//----- nvinfo : EIATTR_FRAME_SIZE
	.align		4
.L_17:
        /*006c*/ 	.byte	0x04, 0x11
        /*006e*/ 	.short	(.L_19 - .L_18)
	.align		4
.L_18:
        /*0070*/ 	.word	index@($_Z5ERRORidPdS_S_S_S_$__internal_accurate_pow)
        /*0074*/ 	.word	0x00000000


	//----- nvinfo : EIATTR_FRAME_SIZE
	.align		4
.L_19:
        /*0078*/ 	.byte	0x04, 0x11
        /*007a*/ 	.short	(.L_21 - .L_20)
	.align		4
.L_20:
        /*007c*/ 	.word	index@($__internal_0_$__cuda_sm20_div_rn_f64_full)
        /*0080*/ 	.word	0x00000000


	//----- nvinfo : EIATTR_FRAME_SIZE
	.align		4
.L_21:
        /*0084*/ 	.byte	0x04, 0x11
        /*0086*/ 	.short	(.L_23 - .L_22)
	.align		4
.L_22:
        /*0088*/ 	.word	index@(_Z5ERRORidPdS_S_S_S_)
        /*008c*/ 	.word	0x00000000


	//----- nvinfo : EIATTR_MIN_STACK_SIZE
	.align		4
.L_23:
        /*0090*/ 	.byte	0x04, 0x12
        /*0092*/ 	.short	(.L_25 - .L_24)
	.align		4
.L_24:
        /*0094*/ 	.word	index@(_Z5ERRORidPdS_S_S_S_)
        /*0098*/ 	.word	0x00000000


	//----- nvinfo : EIATTR_MIN_STACK_SIZE
	.align		4
.L_25:
        /*009c*/ 	.byte	0x04, 0x12
        /*009e*/ 	.short	(.L_27 - .L_26)
	.align		4
.L_26:
        /*00a0*/ 	.word	index@(_Z14SOR_SOLVER_ODDiddPdS_S_)
        /*00a4*/ 	.word	0x00000000


	//----- nvinfo : EIATTR_MIN_STACK_SIZE
	.align		4
.L_27:
        /*00a8*/ 	.byte	0x04, 0x12
        /*00aa*/ 	.short	(.L_29 - .L_28)
	.align		4
.L_28:
        /*00ac*/ 	.word	index@(_Z15SOR_SOLVER_EVENiddPdS_S_)
        /*00b0*/ 	.word	0x00000000


	//----- nvinfo : EIATTR_MIN_STACK_SIZE
	.align		4
.L_29:
        /*00b4*/ 	.byte	0x04, 0x12
        /*00b6*/ 	.short	(.L_31 - .L_30)
	.align		4
.L_30:
        /*00b8*/ 	.word	index@(_Z10INITIALIZEidPdS_S_S_S_S_S_)
        /*00bc*/ 	.word	0x00000000
.L_31:


//--------------------- .nv.compat                --------------------------
	.section	.nv.compat,"",@"SHT_CUDA_COMPAT_INFO"
	.align	4
        /*0000*/ 	.byte	0x02, 0x09, 0x00, 0x00, 0x02, 0x02, 0x01, 0x00, 0x02, 0x05, 0x05, 0x00, 0x03, 0x07, 0x01, 0x01
        /*0010*/ 	.byte	0x02, 0x03, 0x00, 0x00, 0x02, 0x06, 0x01, 0x00, 0x04, 0x0b, 0x08, 0x00, 0x01, 0x00, 0x00, 0x00
        /*0020*/ 	.byte	0x00, 0x00, 0x00, 0x00


//--------------------- .nv.info._Z5ERRORidPdS_S_S_S_ --------------------------
	.section	.nv.info._Z5ERRORidPdS_S_S_S_,"",@"SHT_CUDA_INFO"
	.sectionflags	@""
	.align	4


	//----- nvinfo : EIATTR_CUDA_API_VERSION
	.align		4
        /*0000*/ 	.byte	0x04, 0x37
        /*0002*/ 	.short	(.L_33 - .L_32)
.L_32:
        /*0004*/ 	.word	0x00000082


	//----- nvinfo : EIATTR_KPARAM_INFO
	.align		4
.L_33:
        /*0008*/ 	.byte	0x04, 0x17
        /*000a*/ 	.short	(.L_35 - .L_34)
.L_34:
        /*000c*/ 	.word	0x00000000
        /*0010*/ 	.short	0x0006
        /*0012*/ 	.short	0x0030
        /*0014*/ 	.byte	0x00, 0xf5, 0x21, 0x00


	//----- nvinfo : EIATTR_KPARAM_INFO
	.align		4
.L_35:
        /*0018*/ 	.byte	0x04, 0x17
        /*001a*/ 	.short	(.L_37 - .L_36)
.L_36:
        /*001c*/ 	.word	0x00000000
        /*0020*/ 	.short	0x0005
        /*0022*/ 	.short	0x0028
        /*0024*/ 	.byte	0x00, 0xf5, 0x21, 0x00


	//----- nvinfo : EIATTR_KPARAM_INFO
	.align		4
.L_37:
        /*0028*/ 	.byte	0x04, 0x17
        /*002a*/ 	.short	(.L_39 - .L_38)
.L_38:
        /*002c*/ 	.word	0x00000000
        /*0030*/ 	.short	0x0004
        /*0032*/ 	.short	0x0020
        /*0034*/ 	.byte	0x00, 0xf5, 0x21, 0x00


	//----- nvinfo : EIATTR_KPARAM_INFO
	.align		4
.L_39:
        /*0038*/ 	.byte	0x04, 0x17
        /*003a*/ 	.short	(.L_41 - .L_40)
.L_40:
        /*003c*/ 	.word	0x00000000
        /*0040*/ 	.short	0x0003
        /*0042*/ 	.short	0x0018
        /*0044*/ 	.byte	0x00, 0xf5, 0x21, 0x00


	//----- nvinfo : EIATTR_KPARAM_INFO
	.align		4
.L_41:
        /*0048*/ 	.byte	0x04, 0x17
        /*004a*/ 	.short	(.L_43 - .L_42)
.L_42:
        /*004c*/ 	.word	0x00000000
        /*0050*/ 	.short	0x0002
        /*0052*/ 	.short	0x0010
        /*0054*/ 	.byte	0x00, 0xf5, 0x21, 0x00


	//----- nvinfo : EIATTR_KPARAM_INFO
	.align		4
.L_43:
        /*0058*/ 	.byte	0x04, 0x17
        /*005a*/ 	.short	(.L_45 - .L_44)
.L_44:
        /*005c*/ 	.word	0x00000000
        /*0060*/ 	.short	0x0001
        /*0062*/ 	.short	0x0008
        /*0064*/ 	.byte	0x00, 0xf0, 0x21, 0x00


	//----- nvinfo : EIATTR_KPARAM_INFO
	.align		4
.L_45:
        /*0068*/ 	.byte	0x04, 0x17
        /*006a*/ 	.short	(.L_47 - .L_46)
.L_46:
        /*006c*/ 	.word	0x00000000
        /*0070*/ 	.short	0x0000
        /*0072*/ 	.short	0x0000
        /*0074*/ 	.byte	0x00, 0xf0, 0x11, 0x00


	//----- nvinfo : EIATTR_SPARSE_MMA_MASK
	.align		4
.L_47:
        /*0078*/ 	.byte	0x03, 0x50
        /*007a*/ 	.short	0x0000


	//----- nvinfo : EIATTR_MAXREG_COUNT
	.align		4
        /*007c*/ 	.byte	0x03, 0x1b
        /*007e*/ 	.short	0x00ff


	//----- nvinfo : EIATTR_NUM_BARRIERS
	.align		4
        /*0080*/ 	.byte	0x02, 0x4c
        /*0082*/ 	.byte	0x01
	.zero		1


	//----- nvinfo : EIATTR_MERCURY_ISA_VERSION
	.align		4
        /*0084*/ 	.byte	0x03, 0x5f
        /*0086*/ 	.short	0x0101


	//----- nvinfo : EIATTR_VRC_CTA_INIT_COUNT
	.align		4
        /*0088*/ 	.byte	0x02, 0x4a
	.zero		1
	.zero		1


	//----- nvinfo : EIATTR_EXIT_INSTR_OFFSETS
	.align		4
        /*008c*/ 	.byte	0x04, 0x1c
        /*008e*/ 	.short	(.L_49 - .L_48)


	//   ....[0]....
.L_48:
        /*0090*/ 	.word	0x00001e10


	//   ....[1]....
        /*0094*/ 	.word	0x00001eb0


	//----- nvinfo : EIATTR_CRS_STACK_SIZE
	.align		4
.L_49:
        /*0098*/ 	.byte	0x04, 0x1e
        /*009a*/ 	.short	(.L_51 - .L_50)
.L_50:
        /*009c*/ 	.word	0x00000000


	//----- nvinfo : EIATTR_CBANK_PARAM_SIZE
	.align		4
.L_51:
        /*00a0*/ 	.byte	0x03, 0x19
        /*00a2*/ 	.short	0x0038


	//----- nvinfo : EIATTR_PARAM_CBANK
	.align		4
        /*00a4*/ 	.byte	0x04, 0x0a
        /*00a6*/ 	.short	(.L_53 - .L_52)
	.align		4
.L_52:
        /*00a8*/ 	.word	index@(.nv.constant0._Z5ERRORidPdS_S_S_S_)
        /*00ac*/ 	.short	0x0380
        /*00ae*/ 	.short	0x0038


	//----- nvinfo : EIATTR_SW_WAR
	.align		4
.L_53:
        /*00b0*/ 	.byte	0x04, 0x36
        /*00b2*/ 	.short	(.L_55 - .L_54)
.L_54:
        /*00b4*/ 	.word	0x00000008
.L_55:


//--------------------- .nv.info._Z14SOR_SOLVER_ODDiddPdS_S_ --------------------------
	.section	.nv.info._Z14SOR_SOLVER_ODDiddPdS_S_,"",@"SHT_CUDA_INFO"
	.sectionflags	@""
	.align	4


	//----- nvinfo : EIATTR_CUDA_API_VERSION
	.align		4
        /*0000*/ 	.byte	0x04, 0x37
        /*0002*/ 	.short	(.L_57 - .L_56)
.L_56:
        /*0004*/ 	.word	0x00000082


	//----- nvinfo : EIATTR_KPARAM_INFO
	.align		4
.L_57:
        /*0008*/ 	.byte	0x04, 0x17
        /*000a*/ 	.short	(.L_59 - .L_58)
.L_58:
        /*000c*/ 	.word	0x00000000
        /*0010*/ 	.short	0x0005
        /*0012*/ 	.short	0x0028
        /*0014*/ 	.byte	0x00, 0xf5, 0x21, 0x00


	//----- nvinfo : EIATTR_KPARAM_INFO
	.align		4
.L_59:
        /*0018*/ 	.byte	0x04, 0x17
        /*001a*/ 	.short	(.L_61 - .L_60)
.L_60:
        /*001c*/ 	.word	0x00000000
        /*0020*/ 	.short	0x0004
        /*0022*/ 	.short	0x0020
        /*0024*/ 	.byte	0x00, 0xf5, 0x21, 0x00


	//----- nvinfo : EIATTR_KPARAM_INFO
	.align		4
.L_61:
        /*0028*/ 	.byte	0x04, 0x17
        /*002a*/ 	.short	(.L_63 - .L_62)
.L_62:
        /*002c*/ 	.word	0x00000000
        /*0030*/ 	.short	0x0003
        /*0032*/ 	.short	0x0018
        /*0034*/ 	.byte	0x00, 0xf5, 0x21, 0x00


	//----- nvinfo : EIATTR_KPARAM_INFO
	.align		4
.L_63:
        /*0038*/ 	.byte	0x04, 0x17
        /*003a*/ 	.short	(.L_65 - .L_64)
.L_64:
        /*003c*/ 	.word	0x00000000
        /*0040*/ 	.short	0x0002
        /*0042*/ 	.short	0x0010
        /*0044*/ 	.byte	0x00, 0xf0, 0x21, 0x00


	//----- nvinfo : EIATTR_KPARAM_INFO
	.align		4
.L_65:
        /*0048*/ 	.byte	0x04, 0x17
        /*004a*/ 	.short	(.L_67 - .L_66)
.L_66:
        /*004c*/ 	.word	0x00000000
        /*0050*/ 	.short	0x0001
        /*0052*/ 	.short	0x0008
        /*0054*/ 	.byte	0x00, 0xf0, 0x21, 0x00


	//----- nvinfo : EIATTR_KPARAM_INFO
	.align		4
.L_67:
        /*0058*/ 	.byte	0x04, 0x17
        /*005a*/ 	.short	(.L_69 - .L_68)
.L_68:
        /*005c*/ 	.word	0x00000000
        /*0060*/ 	.short	0x0000
        /*0062*/ 	.short	0x0000
        /*0064*/ 	.byte	0x00, 0xf0, 0x11, 0x00


	//----- nvinfo : EIATTR_SPARSE_MMA_MASK
	.align		4
.L_69:
        /*0068*/ 	.byte	0x03, 0x50
        /*006a*/ 	.short	0x0000


	//----- nvinfo : EIATTR_MAXREG_COUNT
	.align		4
        /*006c*/ 	.byte	0x03, 0x1b
        /*006e*/ 	.short	0x00ff


	//----- nvinfo : EIATTR_NUM_BARRIERS
	.align		4
        /*0070*/ 	.byte	0x02, 0x4c
        /*0072*/ 	.byte	0x01
	.zero		1


	//----- nvinfo : EIATTR_MERCURY_ISA_VERSION
	.align		4
        /*0074*/ 	.byte	0x03, 0x5f
        /*0076*/ 	.short	0x0101


	//----- nvinfo : EIATTR_VRC_CTA_INIT_COUNT
	.align		4
        /*0078*/ 	.byte	0x02, 0x4a
	.zero		1
	.zero		1


	//----- nvinfo : EIATTR_EXIT_INSTR_OFFSETS
	.align		4
        /*007c*/ 	.byte	0x04, 0x1c
        /*007e*/ 	.short	(.L_71 - .L_70)


	//   ....[0]....
.L_70:
        /*0080*/ 	.word	0x000008d0


	//----- nvinfo : EIATTR_CRS_STACK_SIZE
	.align		4
.L_71:
        /*0084*/ 	.byte	0x04, 0x1e
        /*0086*/ 	.short	(.L_73 - .L_72)
.L_72:
        /*0088*/ 	.word	0x00000000


	//----- nvinfo : EIATTR_CBANK_PARAM_SIZE
	.align		4
.L_73:
        /*008c*/ 	.byte	0x03, 0x19
        /*008e*/ 	.short	0x0030


	//----- nvinfo : EIATTR_PARAM_CBANK
	.align		4
        /*0090*/ 	.byte	0x04, 0x0a
        /*0092*/ 	.short	(.L_75 - .L_74)
	.align		4
.L_74:
        /*0094*/ 	.word	index@(.nv.constant0._Z14SOR_SOLVER_ODDiddPdS_S_)
        /*0098*/ 	.short	0x0380
        /*009a*/ 	.short	0x0030


	//----- nvinfo : EIATTR_SW_WAR
	.align		4
.L_75:
        /*009c*/ 	.byte	0x04, 0x36
        /*009e*/ 	.short	(.L_77 - .L_76)
.L_76:
        /*00a0*/ 	.word	0x00000008
.L_77:


//--------------------- .nv.info._Z15SOR_SOLVER_EVENiddPdS_S_ --------------------------
	.section	.nv.info._Z15SOR_SOLVER_EVENiddPdS_S_,"",@"SHT_CUDA_INFO"
	.sectionflags	@""
	.align	4


	//----- nvinfo : EIATTR_CUDA_API_VERSION
	.align		4
        /*0000*/ 	.byte	0x04, 0x37
        /*0002*/ 	.short	(.L_79 - .L_78)
.L_78:
        /*0004*/ 	.word	0x00000082


	//----- nvinfo : EIATTR_KPARAM_INFO
	.align		4
.L_79:
        /*0008*/ 	.byte	0x04, 0x17
        /*000a*/ 	.short	(.L_81 - .L_80)
.L_80:
        /*000c*/ 	.word	0x00000000
        /*0010*/ 	.short	0x0005
        /*0012*/ 	.short	0x0028
        /*0014*/ 	.byte	0x00, 0xf5, 0x21, 0x00


	//----- nvinfo : EIATTR_KPARAM_INFO
	.align		4
.L_81:
        /*0018*/ 	.byte	0x04, 0x17
        /*001a*/ 	.short	(.L_83 - .L_82)
.L_82:
        /*001c*/ 	.word	0x00000000
        /*0020*/ 	.short	0x0004
        /*0022*/ 	.short	0x0020
        /*0024*/ 	.byte	0x00, 0xf5, 0x21, 0x00


	//----- nvinfo : EIATTR_KPARAM_INFO
	.align		4
.L_83:
        /*0028*/ 	.byte	0x04, 0x17
        /*002a*/ 	.short	(.L_85 - .L_84)
.L_84:
        /*002c*/ 	.word	0x00000000
        /*0030*/ 	.short	0x0003
        /*0032*/ 	.short	0x0018
        /*0034*/ 	.byte	0x00, 0xf5, 0x21, 0x00


	//----- nvinfo : EIATTR_KPARAM_INFO
	.align		4
.L_85:
        /*0038*/ 	.byte	0x04, 0x17
        /*003a*/ 	.short	(.L_87 - .L_86)
.L_86:
        /*003c*/ 	.word	0x00000000
        /*0040*/ 	.short	0x0002
        /*0042*/ 	.short	0x0010
        /*0044*/ 	.byte	0x00, 0xf0, 0x21, 0x00


	//----- nvinfo : EIATTR_KPARAM_INFO
	.align		4
.L_87:
        /*0048*/ 	.byte	0x04, 0x17
        /*004a*/ 	.short	(.L_89 - .L_88)
.L_88:
        /*004c*/ 	.word	0x00000000
        /*0050*/ 	.short	0x0001
        /*0052*/ 	.short	0x0008
        /*0054*/ 	.byte	0x00, 0xf0, 0x21, 0x00


	//----- nvinfo : EIATTR_KPARAM_INFO
	.align		4
.L_89:
        /*0058*/ 	.byte	0x04, 0x17
        /*005a*/ 	.short	(.L_91 - .L_90)
.L_90:
        /*005c*/ 	.word	0x00000000
        /*0060*/ 	.short	0x0000
        /*0062*/ 	.short	0x0000
        /*0064*/ 	.byte	0x00, 0xf0, 0x11, 0x00


	//----- nvinfo : EIATTR_SPARSE_MMA_MASK
	.align		4
.L_91:
        /*0068*/ 	.byte	0x03, 0x50
        /*006a*/ 	.short	0x0000


	//----- nvinfo : EIATTR_MAXREG_COUNT
	.align		4
        /*006c*/ 	.byte	0x03, 0x1b
        /*006e*/ 	.short	0x00ff


	//----- nvinfo : EIATTR_NUM_BARRIERS
	.align		4
        /*0070*/ 	.byte	0x02, 0x4c
        /*0072*/ 	.byte	0x01
	.zero		1


	//----- nvinfo : EIATTR_MERCURY_ISA_VERSION
	.align		4
        /*0074*/ 	.byte	0x03, 0x5f
        /*0076*/ 	.short	0x0101


	//----- nvinfo : EIATTR_VRC_CTA_INIT_COUNT
	.align		4
        /*0078*/ 	.byte	0x02, 0x4a
	.zero		1
	.zero		1


	//----- nvinfo : EIATTR_EXIT_INSTR_OFFSETS
	.align		4
        /*007c*/ 	.byte	0x04, 0x1c
        /*007e*/ 	.short	(.L_93 - .L_92)


	//   ....[0]....
.L_92:
        /*0080*/ 	.word	0x000008d0


	//----- nvinfo : EIATTR_CRS_STACK_SIZE
	.align		4
.L_93:
        /*0084*/ 	.byte	0x04, 0x1e
        /*0086*/ 	.short	(.L_95 - .L_94)
.L_94:
        /*0088*/ 	.word	0x00000000


	//----- nvinfo : EIATTR_CBANK_PARAM_SIZE
	.align		4
.L_95:
        /*008c*/ 	.byte	0x03, 0x19
        /*008e*/ 	.short	0x0030


	//----- nvinfo : EIATTR_PARAM_CBANK
	.align		4
        /*0090*/ 	.byte	0x04, 0x0a
        /*0092*/ 	.short	(.L_97 - .L_96)
	.align		4
.L_96:
        /*0094*/ 	.word	index@(.nv.constant0._Z15SOR_SOLVER_EVENiddPdS_S_)
        /*0098*/ 	.short	0x0380
        /*009a*/ 	.short	0x0030


	//----- nvinfo : EIATTR_SW_WAR
	.align		4
.L_97:
        /*009c*/ 	.byte	0x04, 0x36
        /*009e*/ 	.short	(.L_99 - .L_98)
.L_98:
        /*00a0*/ 	.word	0x00000008
.L_99:


//--------------------- .nv.info._Z10INITIALIZEidPdS_S_S_S_S_S_ --------------------------
	.section	.nv.info._Z10INITIALIZEidPdS_S_S_S_S_S_,"",@"SHT_CUDA_INFO"
	.sectionflags	@""
	.align	4


	//----- nvinfo : EIATTR_CUDA_API_VERSION
	.align		4
        /*0000*/ 	.byte	0x04, 0x37
        /*0002*/ 	.short	(.L_101 - .L_100)
.L_100:
        /*0004*/ 	.word	0x00000082


	//----- nvinfo : EIATTR_KPARAM_INFO
	.align		4
.L_101:
        /*0008*/ 	.byte	0x04, 0x17
        /*000a*/ 	.short	(.L_103 - .L_102)
.L_102:
        /*000c*/ 	.word	0x00000000
        /*0010*/ 	.short	0x0008
        /*0012*/ 	.short	0x0040
        /*0014*/ 	.byte	0x00, 0xf5, 0x21, 0x00


	//----- nvinfo : EIATTR_KPARAM_INFO
	.align		4
.L_103:
        /*0018*/ 	.byte	0x04, 0x17
        /*001a*/ 	.short	(.L_105 - .L_104)
.L_104:
        /*001c*/ 	.word	0x00000000
        /*0020*/ 	.short	0x0007
        /*0022*/ 	.short	0x0038
        /*0024*/ 	.byte	0x00, 0xf5, 0x21, 0x00


	//----- nvinfo : EIATTR_KPARAM_INFO
	.align		4
.L_105:
        /*0028*/ 	.byte	0x04, 0x17
        /*002a*/ 	.short	(.L_107 - .L_106)
.L_106:
        /*002c*/ 	.word	0x00000000
        /*0030*/ 	.short	0x0006
        /*0032*/ 	.short	0x0030
        /*0034*/ 	.byte	0x00, 0xf5, 0x21, 0x00


	//----- nvinfo : EIATTR_KPARAM_INFO
	.align		4
.L_107:
        /*0038*/ 	.byte	0x04, 0x17
        /*003a*/ 	.short	(.L_109 - .L_108)
.L_108:
        /*003c*/ 	.word	0x00000000
        /*0040*/ 	.short	0x0005
        /*0042*/ 	.short	0x0028
        /*0044*/ 	.byte	0x00, 0xf5, 0x21, 0x00


	//----- nvinfo : EIATTR_KPARAM_INFO
	.align		4
.L_109:
        /*0048*/ 	.byte	0x04, 0x17
        /*004a*/ 	.short	(.L_111 - .L_110)
.L_110:
        /*004c*/ 	.word	0x00000000
        /*0050*/ 	.short	0x0004
        /*0052*/ 	.short	0x0020
        /*0054*/ 	.byte	0x00, 0xf5, 0x21, 0x00


	//----- nvinfo : EIATTR_KPARAM_INFO
	.align		4
.L_111:
        /*0058*/ 	.byte	0x04, 0x17
        /*005a*/ 	.short	(.L_113 - .L_112)
.L_112:
        /*005c*/ 	.word	0x00000000
        /*0060*/ 	.short	0x0003
        /*0062*/ 	.short	0x0018
        /*0064*/ 	.byte	0x00, 0xf5, 0x21, 0x00


	//----- nvinfo : EIATTR_KPARAM_INFO
	.align		4
.L_113:
        /*0068*/ 	.byte	0x04, 0x17
        /*006a*/ 	.short	(.L_115 - .L_114)
.L_114:
        /*006c*/ 	.word	0x00000000
        /*0070*/ 	.short	0x0002
        /*0072*/ 	.short	0x0010
        /*0074*/ 	.byte	0x00, 0xf5, 0x21, 0x00


	//----- nvinfo : EIATTR_KPARAM_INFO
	.align		4
.L_115:
        /*0078*/ 	.byte	0x04, 0x17
        /*007a*/ 	.short	(.L_117 - .L_116)
.L_116:
        /*007c*/ 	.word	0x00000000
        /*0080*/ 	.short	0x0001
        /*0082*/ 	.short	0x0008
        /*0084*/ 	.byte	0x00, 0xf0, 0x21, 0x00


	//----- nvinfo : EIATTR_KPARAM_INFO
	.align		4
.L_117:
        /*0088*/ 	.byte	0x04, 0x17
        /*008a*/ 	.short	(.L_119 - .L_118)
.L_118:
        /*008c*/ 	.word	0x00000000
        /*0090*/ 	.short	0x0000
        /*0092*/ 	.short	0x0000
        /*0094*/ 	.byte	0x00, 0xf0, 0x11, 0x00


	//----- nvinfo : EIATTR_SPARSE_MMA_MASK
	.align		4
.L_119:
        /*0098*/ 	.byte	0x03, 0x50
        /*009a*/ 	.short	0x0000


	//----- nvinfo : EIATTR_MAXREG_COUNT
	.align		4
        /*009c*/ 	.byte	0x03, 0x1b
        /*009e*/ 	.short	0x00ff


	//----- nvinfo : EIATTR_NUM_BARRIERS
	.align		4
        /*00a0*/ 	.byte	0x02, 0x4c
        /*00a2*/ 	.byte	0x01
	.zero		1


	//----- nvinfo : EIATTR_MERCURY_ISA_VERSION
	.align		4
        /*00a4*/ 	.byte	0x03, 0x5f
        /*00a6*/ 	.short	0x0101


	//----- nvinfo : EIATTR_VRC_CTA_INIT_COUNT
	.align		4
        /*00a8*/ 	.byte	0x02, 0x4a
	.zero		1
	.zero		1


	//----- nvinfo : EIATTR_EXIT_INSTR_OFFSETS
	.align		4
        /*00ac*/ 	.byte	0x04, 0x1c
        /*00ae*/ 	.short	(.L_121 - .L_120)


	//   ....[0]....
.L_120:
        /*00b0*/ 	.word	0x00002990


	//   ....[1]....
        /*00b4*/ 	.word	0x00002a30


	//----- nvinfo : EIATTR_CRS_STACK_SIZE
	.align		4
.L_121:
        /*00b8*/ 	.byte	0x04, 0x1e
        /*00ba*/ 	.short	(.L_123 - .L_122)
.L_122:
        /*00bc*/ 	.word	0x00000000


	//----- nvinfo : EIATTR_CBANK_PARAM_SIZE
	.align		4
.L_123:
        /*00c0*/ 	.byte	0x03, 0x19
        /*00c2*/ 	.short	0x0048


	//----- nvinfo : EIATTR_PARAM_CBANK
	.align		4
        /*00c4*/ 	.byte	0x04, 0x0a
        /*00c6*/ 	.short	(.L_125 - .L_124)
	.align		4
.L_124:
        /*00c8*/ 	.word	index@(.nv.constant0._Z10INITIALIZEidPdS_S_S_S_S_S_)
        /*00cc*/ 	.short	0x0380
        /*00ce*/ 	.short	0x0048


	//----- nvinfo : EIATTR_SW_WAR
	.align		4
.L_125:
        /*00d0*/ 	.byte	0x04, 0x36
        /*00d2*/ 	.short	(.L_127 - .L_126)
.L_126:
        /*00d4*/ 	.word	0x00000008
.L_127:


//--------------------- .nv.callgraph             --------------------------
	.section	.nv.callgraph,"",@"SHT_CUDA_CALLGRAPH"
	.align	4
	.sectionentsize	8
	.align		4
        /*0000*/ 	.word	0x00000000
	.align		4
        /*0004*/ 	.word	0xffffffff
	.align		4
        /*0008*/ 	.word	0x00000000
	.align		4
        /*000c*/ 	.word	0xfffffffe
	.align		4
        /*0010*/ 	.word	0x00000000
	.align		4
        /*0014*/ 	.word	0xfffffffd
	.align		4
        /*0018*/ 	.word	0x00000000
	.align		4
        /*001c*/ 	.word	0xfffffffc


//--------------------- .text._Z5ERRORidPdS_S_S_S_ --------------------------
	.section	.text._Z5ERRORidPdS_S_S_S_,"ax",@progbits
	.align	128
        .global         _Z5ERRORidPdS_S_S_S_
        .type           _Z5ERRORidPdS_S_S_S_,@function
        .size           _Z5ERRORidPdS_S_S_S_,(.L_x_101 - _Z5ERRORidPdS_S_S_S_)
        .other          _Z5ERRORidPdS_S_S_S_,@"STO_CUDA_ENTRY STV_DEFAULT"
_Z5ERRORidPdS_S_S_S_:
.text._Z5ERRORidPdS_S_S_S_:
[----:B------:R-:W-:Y:S08]  /*0000*/  LDC R1, c[0x0][0x37c] ;  /* 0x0000df00ff017b82 */ /* 0x000ff00000000800 */
[----:B------:R-:W0:Y:S01]  /*0010*/  LDC R11, c[0x0][0x380] ;  /* 0x0000e000ff0b7b82 */ /* 0x000e220000000800 */
[----:B------:R-:W1:Y:S01]  /*0020*/  S2R R10, SR_TID.Y ;  /* 0x00000000000a7919 */ /* 0x000e620000002200 */
[----:B------:R-:W-:Y:S01]  /*0030*/  UMOV UR4, 0x400 ;  /* 0x0000040000047882 */ /* 0x000fe20000000000 */
[----:B------:R-:W2:Y:S01]  /*0040*/  LDCU.64 UR6, c[0x0][0x358] ;  /* 0x00006b00ff0677ac */ /* 0x000ea20008000a00 */
[----:B------:R-:W-:Y:S01]  /*0050*/  BSSY.RECONVERGENT B0, `(.L_x_0) ;  /* 0x00001ca000007945 */ /* 0x000fe20003800200 */
[----:B------:R-:W1:Y:S03]  /*0060*/  S2R R3, SR_CTAID.Y ;  /* 0x0000000000037919 */ /* 0x000e660000002600 */
[----:B------:R-:W3:Y:S01]  /*0070*/  LDC R4, c[0x0][0x360] ;  /* 0x0000d800ff047b82 */ /* 0x000ee20000000800 */
[----:B------:R-:W3:Y:S01]  /*0080*/  S2R R9, SR_TID.X ;  /* 0x0000000000097919 */ /* 0x000ee20000002100 */
[----:B------:R-:W1:Y:S06]  /*0090*/  LDCU UR9, c[0x0][0x364] ;  /* 0x00006c80ff0977ac */ /* 0x000e6c0008000800 */
[----:B------:R-:W3:Y:S01]  /*00a0*/  S2UR UR8, SR_CTAID.X ;  /* 0x00000000000879c3 */ /* 0x000ee20000002500 */
[----:B0-----:R-:W-:-:S07]  /*00b0*/  LEA.HI R2, R11, R11, RZ, 0x1 ;  /* 0x0000000b0b027211 */ /* 0x001fce00078f08ff */
[----:B------:R-:W0:Y:S01]  /*00c0*/  S2UR UR5, SR_CgaCtaId ;  /* 0x00000000000579c3 */ /* 0x000e220000008800 */
[----:B------:R-:W-:-:S04]  /*00d0*/  SHF.R.S32.HI R2, RZ, 0x1, R2 ;  /* 0x00000001ff027819 */ /* 0x000fc80000011402 */
[-C--:B------:R-:W-:Y:S02]  /*00e0*/  IABS R13, R2.reuse ;  /* 0x00000002000d7213 */ /* 0x080fe40000000000 */
[----:B------:R-:W-:Y:S02]  /*00f0*/  IABS R12, R2 ;  /* 0x00000002000c7213 */ /* 0x000fe40000000000 */
[----:B------:R-:W4:Y:S01]  /*0100*/  I2F.RP R8, R13 ;  /* 0x0000000d00087306 */ /* 0x000f220000209400 */
[----:B-1----:R-:W-:Y:S02]  /*0110*/  IMAD R0, R3, UR9, R10 ;  /* 0x0000000903007c24 */ /* 0x002fe4000f8e020a */
[----:B------:R-:W-:Y:S02]  /*0120*/  IMAD.MOV R12, RZ, RZ, -R12 ;  /* 0x000000ffff0c7224 */ /* 0x000fe400078e0a0c */
[----:B------:R-:W-:Y:S02]  /*0130*/  IMAD R0, R0, R11, RZ ;  /* 0x0000000b00007224 */ /* 0x000fe400078e02ff */
[----:B---3--:R-:W-:-:S03]  /*0140*/  IMAD R5, R4, UR8, R9 ;  /* 0x0000000804057c24 */ /* 0x008fc6000f8e0209 */
[----:B------:R-:W-:Y:S01]  /*0150*/  LEA.HI R0, R0, R0, RZ, 0x1 ;  /* 0x0000000000007211 */ /* 0x000fe200078f08ff */
[----:B0-----:R-:W-:-:S03]  /*0160*/  ULEA UR4, UR5, UR4, 0x18 ;  /* 0x0000000405047291 */ /* 0x001fc6000f8ec0ff */
[----:B------:R-:W-:Y:S01]  /*0170*/  LEA.HI.SX32 R5, R0, R5, 0x1f ;  /* 0x0000000500057211 */ /* 0x000fe200078ffaff */
[----:B----4-:R-:W0:Y:S03]  /*0180*/  MUFU.RCP R8, R8 ;  /* 0x0000000800087308 */ /* 0x010e260000001000 */
[----:B------:R-:W-:Y:S01]  /*0190*/  IABS R0, R5 ;  /* 0x0000000500007213 */ /* 0x000fe20000000000 */
[----:B0-----:R-:W-:-:S04]  /*01a0*/  VIADD R6, R8, 0xffffffe ;  /* 0x0ffffffe08067836 */ /* 0x001fc80000000000 */
[----:B------:R0:W1:Y:S02]  /*01b0*/  F2I.FTZ.U32.TRUNC.NTZ R7, R6 ;  /* 0x0000000600077305 */ /* 0x000064000021f000 */
[----:B0-----:R-:W-:Y:S02]  /*01c0*/  IMAD.MOV.U32 R6, RZ, RZ, RZ ;  /* 0x000000ffff067224 */ /* 0x001fe400078e00ff */
[----:B-1----:R-:W-:-:S04]  /*01d0*/  IMAD.MOV R8, RZ, RZ, -R7 ;  /* 0x000000ffff087224 */ /* 0x002fc800078e0a07 */
[----:B------:R-:W-:-:S04]  /*01e0*/  IMAD R15, R8, R13, RZ ;  /* 0x0000000d080f7224 */ /* 0x000fc800078e02ff */
[----:B------:R-:W-:-:S04]  /*01f0*/  IMAD.HI.U32 R6, R7, R15, R6 ;  /* 0x0000000f07067227 */ /* 0x000fc800078e0006 */
[----:B------:R-:W-:Y:S02]  /*0200*/  IMAD.MOV.U32 R7, RZ, RZ, R12 ;  /* 0x000000ffff077224 */ /* 0x000fe400078e000c */
[----:B------:R-:W-:-:S04]  /*0210*/  IMAD.HI.U32 R31, R6, R0, RZ ;  /* 0x00000000061f7227 */ /* 0x000fc800078e00ff */
[----:B------:R-:W-:Y:S02]  /*0220*/  IMAD R0, R31, R7, R0 ;  /* 0x000000071f007224 */ /* 0x000fe400078e0200 */
[----:B------:R-:W-:Y:S02]  /*0230*/  IMAD R6, R4, R10, R9 ;  /* 0x0000000a04067224 */ /* 0x000fe400078e0209 */
[----:B------:R-:W-:Y:S01]  /*0240*/  IMAD.MOV R9, RZ, RZ, -R2 ;  /* 0x000000ffff097224 */ /* 0x000fe200078e0a02 */
[----:B------:R-:W-:Y:S02]  /*0250*/  ISETP.GT.U32.AND P2, PT, R13, R0, PT ;  /* 0x000000000d00720c */ /* 0x000fe40003f44070 */
[----:B------:R-:W-:-:S05]  /*0260*/  LEA R7, R6, UR4, 0x3 ;  /* 0x0000000406077c11 */ /* 0x000fca000f8e18ff */
[----:B------:R0:W-:Y:S06]  /*0270*/  STS.64 [R7], RZ ;  /* 0x000000ff07007388 */ /* 0x0001ec0000000a00 */
[----:B------:R-:W-:Y:S02]  /*0280*/  @!P2 IMAD.IADD R0, R0, 0x1, -R13 ;  /* 0x000000010000a824 */ /* 0x000fe400078e0a0d */
[----:B------:R-:W-:Y:S01]  /*0290*/  @!P2 VIADD R31, R31, 0x1 ;  /* 0x000000011f1fa836 */ /* 0x000fe20000000000 */
[----:B------:R-:W-:Y:S02]  /*02a0*/  ISETP.NE.AND P2, PT, R2, RZ, PT ;  /* 0x000000ff0200720c */ /* 0x000fe40003f45270 */
[----:B------:R-:W-:-:S02]  /*02b0*/  ISETP.GE.U32.AND P0, PT, R0, R13, PT ;  /* 0x0000000d0000720c */ /* 0x000fc40003f06070 */
[----:B------:R-:W-:-:S04]  /*02c0*/  LOP3.LUT R0, R5, R2, RZ, 0x3c, !PT ;  /* 0x0000000205007212 */ /* 0x000fc800078e3cff */
[----:B------:R-:W-:Y:S01]  /*02d0*/  ISETP.GE.AND P1, PT, R0, RZ, PT ;  /* 0x000000ff0000720c */ /* 0x000fe20003f26270 */
[----:B------:R-:W-:-:S05]  /*02e0*/  IMAD R0, R11, R11, RZ ;  /* 0x0000000b0b007224 */ /* 0x000fca00078e02ff */
[----:B------:R-:W-:Y:S01]  /*02f0*/  LEA.HI R0, R0, R9, RZ, 0x1f ;  /* 0x0000000900007211 */ /* 0x000fe200078ff8ff */
[----:B------:R-:W-:-:S03]  /*0300*/  @P0 VIADD R31, R31, 0x1 ;  /* 0x000000011f1f0836 */ /* 0x000fc60000000000 */
[----:B------:R-:W-:-:S03]  /*0310*/  ISETP.GE.AND P0, PT, R5, R0, PT ;  /* 0x000000000500720c */ /* 0x000fc60003f06270 */
[----:B------:R-:W-:Y:S01]  /*0320*/  @!P1 IMAD.MOV R31, RZ, RZ, -R31 ;  /* 0x000000ffff1f9224 */ /* 0x000fe200078e0a1f */
[-C--:B------:R-:W-:Y:S02]  /*0330*/  ISETP.LT.OR P0, PT, R5, R2.reuse, P0 ;  /* 0x000000020500720c */ /* 0x080fe40000701670 */
[----:B------:R-:W-:-:S11]  /*0340*/  @!P2 LOP3.LUT R31, RZ, R2, RZ, 0x33, !PT ;  /* 0x00000002ff1fa212 */ /* 0x000fd600078e33ff */
[----:B0-2---:R-:W-:Y:S05]  /*0350*/  @P0 BRA `(.L_x_1) ;  /* 0x0000001800640947 */ /* 0x005fea0003800000 */
[----:B------:R-:W0:Y:S01]  /*0360*/  LDC R8, c[0x0][0x388] ;  /* 0x0000e200ff087b82 */ /* 0x000e220000000800 */
[----:B------:R-:W-:Y:S01]  /*0370*/  LOP3.LUT R0, R31, 0x1, RZ, 0xc0, !PT ;  /* 0x000000011f007812 */ /* 0x000fe200078ec0ff */
[----:B------:R-:W-:-:S03]  /*0380*/  IMAD R29, R2, R31, RZ ;  /* 0x0000001f021d7224 */ /* 0x000fc600078e02ff */
[----:B------:R-:W-:Y:S01]  /*0390*/  ISETP.NE.U32.AND P0, PT, R0, 0x1, PT ;  /* 0x000000010000780c */ /* 0x000fe20003f05070 */
[----:B------:R-:W-:Y:S02]  /*03a0*/  IMAD.IADD R28, R5, 0x1, -R29 ;  /* 0x00000001051c7824 */ /* 0x000fe400078e0a1d */
[----:B------:R-:W1:Y:S10]  /*03b0*/  LDC R9, c[0x0][0x38c] ;  /* 0x0000e300ff097b82 */ /* 0x000e740000000800 */
[----:B------:R-:W-:Y:S05]  /*03c0*/  @!P0 BRA `(.L_x_2) ;  /* 0x0000000c00248947 */ /* 0x000fea0003800000 */
[----:B------:R-:W-:Y:S01]  /*03d0*/  ISETP.NE.AND P0, PT, R28, RZ, PT ;  /* 0x000000ff1c00720c */ /* 0x000fe20003f05270 */
[----:B------:R-:W-:Y:S01]  /*03e0*/  BSSY.RECONVERGENT B1, `(.L_x_3) ;  /* 0x0000064000017945 */ /* 0x000fe20003800200 */
[----:B------:R-:W-:-:S11]  /*03f0*/  CS2R R26, SRZ ;  /* 0x00000000001a7805 */ /* 0x000fd6000001ff00 */
[----:B------:R-:W-:Y:S05]  /*0400*/  @!P0 BRA `(.L_x_4) ;  /* 0x0000000400848947 */ /* 0x000fea0003800000 */
[----:B------:R-:W2:Y:S01]  /*0410*/  LDC.64 R16, c[0x0][0x3a8] ;  /* 0x0000ea00ff107b82 */ /* 0x000ea20000000a00 */
[----:B------:R-:W3:Y:S01]  /*0420*/  LDCU.64 UR4, c[0x0][0x3a8] ;  /* 0x00007500ff0477ac */ /* 0x000ee20008000a00 */
[----:B------:R-:W-:Y:S02]  /*0430*/  SHF.R.S32.HI R0, RZ, 0x1f, R28 ;  /* 0x0000001fff007819 */ /* 0x000fe4000001141c */
[C---:B------:R-:W-:Y:S02]  /*0440*/  IADD3 R13, P0, PT, R29.reuse, R28, RZ ;  /* 0x0000001c1d0d7210 */ /* 0x040fe40007f1e0ff */
[----:B------:R-:W-:Y:S02]  /*0450*/  IADD3 R21, PT, PT, R28, R29, -R2 ;  /* 0x0000001d1c157210 */ /* 0x000fe40007ffe802 */
[----:B------:R-:W-:Y:S01]  /*0460*/  LEA.HI.X.SX32 R0, R29, R0, 0x1, P0 ;  /* 0x000000001d007211 */ /* 0x000fe200000f0eff */
[----:B------:R-:W4:Y:S01]  /*0470*/  LDC.64 R18, c[0x0][0x3a0] ;  /* 0x0000e800ff127b82 */ /* 0x000f220000000a00 */
[C---:B---3--:R-:W-:Y:S01]  /*0480*/  LEA R12, P0, R13.reuse, UR4, 0x3 ;  /* 0x000000040d0c7c11 */ /* 0x048fe2000f8018ff */
[----:B------:R-:W3:Y:S03]  /*0490*/  LDCU UR4, c[0x0][0x38c] ;  /* 0x00007180ff0477ac */ /* 0x000ee60008000800 */
[----:B------:R-:W-:Y:S01]  /*04a0*/  LEA.HI.X R13, R13, UR5, R0, 0x3, P0 ;  /* 0x000000050d0d7c11 */ /* 0x000fe200080f1c00 */
[----:B--2---:R-:W-:-:S05]  /*04b0*/  IMAD.WIDE R10, R5, 0x8, R16 ;  /* 0x00000008050a7825 */ /* 0x004fca00078e0210 */
[----:B------:R-:W2:Y:S01]  /*04c0*/  LDG.E.64 R12, desc[UR6][R12.64+-0x8] ;  /* 0xfffff8060c0c7981 */ /* 0x000ea2000c1e1b00 */
[----:B------:R-:W-:-:S03]  /*04d0*/  IMAD.WIDE R14, R21, 0x8, R16 ;  /* 0x00000008150e7825 */ /* 0x000fc600078e0210 */
[----:B------:R-:W2:Y:S01]  /*04e0*/  LDG.E.64 R10, desc[UR6][R10.64] ;  /* 0x000000060a0a7981 */ /* 0x000ea2000c1e1b00 */
[----:B------:R-:W-:-:S03]  /*04f0*/  IMAD R21, R2, 0x2, R21 ;  /* 0x0000000202157824 */ /* 0x000fc600078e0215 */
[----:B------:R-:W5:Y:S01]  /*0500*/  LDG.E.64 R14, desc[UR6][R14.64] ;  /* 0x000000060e0e7981 */ /* 0x000f62000c1e1b00 */
[----:B------:R-:W-:-:S04]  /*0510*/  IMAD.WIDE R16, R21, 0x8, R16 ;  /* 0x0000000815107825 */ /* 0x000fc800078e0210 */
[----:B----4-:R-:W-:Y:S02]  /*0520*/  IMAD.WIDE R20, R5, 0x8, R18 ;  /* 0x0000000805147825 */ /* 0x010fe400078e0212 */
[----:B------:R-:W4:Y:S01]  /*0530*/  LDG.E.64 R16, desc[UR6][R16.64] ;  /* 0x0000000610107981 */ /* 0x000f22000c1e1b00 */
[----:B------:R-:W0:Y:S03]  /*0540*/  LDC.64 R18, c[0x0][0x388] ;  /* 0x0000e200ff127b82 */ /* 0x000e260000000a00 */
[----:B------:R-:W4:Y:S01]  /*0550*/  LDG.E.64 R20, desc[UR6][R20.64] ;  /* 0x0000000614147981 */ /* 0x000f22000c1e1b00 */
[----:B---3--:R-:W0:Y:S01]  /*0560*/  MUFU.RCP64H R23, UR4 ;  /* 0x0000000400177d08 */ /* 0x008e220008001800 */
[----:B------:R-:W-:-:S06]  /*0570*/  IMAD.MOV.U32 R22, RZ, RZ, 0x1 ;  /* 0x00000001ff167424 */ /* 0x000fcc00078e00ff */
[----:B0-----:R-:W-:-:S08]  /*0580*/  DFMA R24, R22, -R18, 1 ;  /* 0x3ff000001618742b */ /* 0x001fd00000000812 */
[----:B------:R-:W-:-:S08]  /*0590*/  DFMA R24, R24, R24, R24 ;  /* 0x000000181818722b */ /* 0x000fd00000000018 */
[----:B------:R-:W-:Y:S01]  /*05a0*/  DFMA R22, R22, R24, R22 ;  /* 0x000000181616722b */ /* 0x000fe20000000016 */
[----:B------:R-:W-:Y:S01]  /*05b0*/  BSSY.RECONVERGENT B2, `(.L_x_5) ;  /* 0x0000014000027945 */ /* 0x000fe20003800200 */
[----:B--2---:R-:W-:-:S08]  /*05c0*/  DADD R10, R12, R10 ;  /* 0x000000000c0a7229 */ /* 0x004fd0000000000a */
[----:B-----5:R-:W-:Y:S02]  /*05d0*/  DADD R10, R10, R14 ;  /* 0x000000000a0a7229 */ /* 0x020fe4000000000e */
[----:B------:R-:W-:-:S06]  /*05e0*/  DFMA R12, R22, -R18, 1 ;  /* 0x3ff00000160c742b */ /* 0x000fcc0000000812 */
[----:B----4-:R-:W-:Y:S02]  /*05f0*/  DADD R10, R10, R16 ;  /* 0x000000000a0a7229 */ /* 0x010fe40000000010 */
[----:B------:R-:W-:-:S06]  /*0600*/  DFMA R12, R22, R12, R22 ;  /* 0x0000000c160c722b */ /* 0x000fcc0000000016 */
[----:B------:R-:W-:-:S08]  /*0610*/  DFMA R20, R20, -4, R10 ;  /* 0xc01000001414782b */ /* 0x000fd0000000000a */
[----:B------:R-:W-:-:S08]  /*0620*/  DMUL R10, R20, R12 ;  /* 0x0000000c140a7228 */ /* 0x000fd00000000000 */
[----:B------:R-:W-:-:S08]  /*0630*/  DFMA R18, R10, -R18, R20 ;  /* 0x800000120a12722b */ /* 0x000fd00000000014 */
[----:B------:R-:W-:Y:S01]  /*0640*/  DFMA R10, R12, R18, R10 ;  /* 0x000000120c0a722b */ /* 0x000fe2000000000a */
[----:B------:R-:W-:-:S09]  /*0650*/  FSETP.GEU.AND P1, PT, |R21|, 6.5827683646048100446e-37, PT ;  /* 0x036000001500780b */ /* 0x000fd20003f2e200 */
[----:B------:R-:W-:-:S05]  /*0660*/  FFMA R0, RZ, UR4, R11 ;  /* 0x00000004ff007c23 */ /* 0x000fca000800000b */
[----:B------:R-:W-:-:S13]  /*0670*/  FSETP.GT.AND P0, PT, |R0|, 1.469367938527859385e-39, PT ;  /* 0x001000000000780b */ /* 0x000fda0003f04200 */
[----:B------:R-:W-:Y:S05]  /*0680*/  @P0 BRA P1, `(.L_x_6) ;  /* 0x0000000000180947 */ /* 0x000fea0000800000 */
[----:B------:R-:W-:Y:S01]  /*0690*/  IMAD.MOV.U32 R10, RZ, RZ, R20 ;  /* 0x000000ffff0a7224 */ /* 0x000fe200078e0014 */
[----:B------:R-:W-:Y:S01]  /*06a0*/  MOV R0, 0x6d0 ;  /* 0x000006d000007802 */ /* 0x000fe20000000f00 */
[----:B------:R-:W-:-:S07]  /*06b0*/  IMAD.MOV.U32 R11, RZ, RZ, R21 ;  /* 0x000000ffff0b7224 */ /* 0x000fce00078e0015 */
[----:B-1----:R-:W-:Y:S05]  /*06c0*/  CALL.REL.NOINC `($__internal_0_$__cuda_sm20_div_rn_f64_full) ;  /* 0x0000001400fc7944 */ /* 0x002fea0003c00000 */
[----:B------:R-:W-:Y:S02]  /*06d0*/  IMAD.MOV.U32 R10, RZ, RZ, R12 ;  /* 0x000000ffff0a7224 */ /* 0x000fe400078e000c */
[----:B------:R-:W-:-:S07]  /*06e0*/  IMAD.MOV.U32 R11, RZ, RZ, R13 ;  /* 0x000000ffff0b7224 */ /* 0x000fce00078e000d */
.L_x_6:
[----:B------:R-:W-:Y:S05]  /*06f0*/  BSYNC.RECONVERGENT B2 ;  /* 0x0000000000027941 */ /* 0x000fea0003800200 */
.L_x_5:
[----:B------:R-:W0:Y:S01]  /*0700*/  LDCU UR4, c[0x0][0x38c] ;  /* 0x00007180ff0477ac */ /* 0x000e220008000800 */
[----:B------:R-:W2:Y:S01]  /*0710*/  LDC.64 R12, c[0x0][0x388] ;  /* 0x0000e200ff0c7b82 */ /* 0x000ea20000000a00 */
[----:B------:R-:W-:Y:S01]  /*0720*/  IMAD.MOV.U32 R14, RZ, RZ, 0x1 ;  /* 0x00000001ff0e7424 */ /* 0x000fe200078e00ff */
[----:B------:R-:W-:Y:S01]  /*0730*/  FSETP.GEU.AND P1, PT, |R11|, 6.5827683646048100446e-37, PT ;  /* 0x036000000b00780b */ /* 0x000fe20003f2e200 */
[----:B------:R-:W-:Y:S01]  /*0740*/  BSSY.RECONVERGENT B2, `(.L_x_7) ;  /* 0x0000011000027945 */ /* 0x000fe20003800200 */
[----:B0-----:R-:W2:Y:S03]  /*0750*/  MUFU.RCP64H R15, UR4 ;  /* 0x00000004000f7d08 */ /* 0x001ea60008001800 */
[----:B--2---:R-:W-:-:S08]  /*0760*/  DFMA R16, R14, -R12, 1 ;  /* 0x3ff000000e10742b */ /* 0x004fd0000000080c */
[----:B------:R-:W-:-:S08]  /*0770*/  DFMA R16, R16, R16, R16 ;  /* 0x000000101010722b */ /* 0x000fd00000000010 */
[----:B------:R-:W-:-:S08]  /*0780*/  DFMA R16, R14, R16, R14 ;  /* 0x000000100e10722b */ /* 0x000fd0000000000e */
[----:B------:R-:W-:-:S08]  /*0790*/  DFMA R14, R16, -R12, 1 ;  /* 0x3ff00000100e742b */ /* 0x000fd0000000080c */
[----:B------:R-:W-:-:S08]  /*07a0*/  DFMA R14, R16, R14, R16 ;  /* 0x0000000e100e722b */ /* 0x000fd00000000010 */
[----:B------:R-:W-:-:S08]  /*07b0*/  DMUL R26, R14, R10 ;  /* 0x0000000a0e1a7228 */ /* 0x000fd00000000000 */
[----:B------:R-:W-:-:S08]  /*07c0*/  DFMA R12, R26, -R12, R10 ;  /* 0x8000000c1a0c722b */ /* 0x000fd0000000000a */
[----:B------:R-:W-:-:S10]  /*07d0*/  DFMA R26, R14, R12, R26 ;  /* 0x0000000c0e1a722b */ /* 0x000fd4000000001a */
[----:B------:R-:W-:-:S05]  /*07e0*/  FFMA R0, RZ, UR4, R27 ;  /* 0x00000004ff007c23 */ /* 0x000fca000800001b */
[----:B------:R-:W-:-:S13]  /*07f0*/  FSETP.GT.AND P0, PT, |R0|, 1.469367938527859385e-39, PT ;  /* 0x001000000000780b */ /* 0x000fda0003f04200 */
[----:B------:R-:W-:Y:S05]  /*0800*/  @P0 BRA P1, `(.L_x_8) ;  /* 0x0000000000100947 */ /* 0x000fea0000800000 */
[----:B------:R-:W-:-:S07]  /*0810*/  MOV R0, 0x830 ;  /* 0x0000083000007802 */ /* 0x000fce0000000f00 */
[----:B-1----:R-:W-:Y:S05]  /*0820*/  CALL.REL.NOINC `($__internal_0_$__cuda_sm20_div_rn_f64_full) ;  /* 0x0000001400a47944 */ /* 0x002fea0003c00000 */
[----:B------:R-:W-:Y:S02]  /*0830*/  IMAD.MOV.U32 R26, RZ, RZ, R12 ;  /* 0x000000ffff1a7224 */ /* 0x000fe400078e000c */
[----:B------:R-:W-:-:S07]  /*0840*/  IMAD.MOV.U32 R27, RZ, RZ, R13 ;  /* 0x000000ffff1b7224 */ /* 0x000fce00078e000d */
.L_x_8:
[----:B------:R-:W-:Y:S05]  /*0850*/  BSYNC.RECONVERGENT B2 ;  /* 0x0000000000027941 */ /* 0x000fea0003800200 */
.L_x_7:
[----:B------:R-:W0:Y:S02]  /*0860*/  LDC.64 R10, c[0x0][0x390] ;  /* 0x0000e400ff0a7b82 */ /* 0x000e240000000a00 */
[----:B0-----:R-:W-:-:S06]  /*0870*/  IMAD.WIDE R10, R5, 0x8, R10 ;  /* 0x00000008050a7825 */ /* 0x001fcc00078e020a */
[----:B------:R-:W2:Y:S01]  /*0880*/  LDG.E.64 R10, desc[UR6][R10.64] ;  /* 0x000000060a0a7981 */ /* 0x000ea2000c1e1b00 */
[----:B------:R-:W-:Y:S01]  /*0890*/  BSSY.RECONVERGENT B2, `(.L_x_9) ;  /* 0x0000005000027945 */ /* 0x000fe20003800200 */
[----:B------:R-:W-:Y:S01]  /*08a0*/  MOV R0, 0x8e0 ;  /* 0x000008e000007802 */ /* 0x000fe20000000f00 */
[----:B--2---:R-:W-:-:S08]  /*08b0*/  DADD R26, -R10, R26 ;  /* 0x000000000a1a7229 */ /* 0x004fd0000000011a */
[----:B------:R-:W-:-:S11]  /*08c0*/  DADD R22, -RZ, |R26| ;  /* 0x00000000ff167229 */ /* 0x000fd6000000051a */
[----:B-1----:R-:W-:Y:S05]  /*08d0*/  CALL.REL.NOINC `($_Z5ERRORidPdS_S_S_S_$__internal_accurate_pow) ;  /* 0x0000001800ec7944 */ /* 0x002fea0003c00000 */
[----:B------:R-:W-:Y:S05]  /*08e0*/  BSYNC.RECONVERGENT B2 ;  /* 0x0000000000027941 */ /* 0x000fea0003800200 */
.L_x_9:
[C---:B------:R-:W-:Y:S01]  /*08f0*/  DADD R10, R26.reuse, 2 ;  /* 0x400000001a0a7429 */ /* 0x040fe20000000000 */
[----:B------:R-:W-:Y:S01]  /*0900*/  BSSY.RECONVERGENT B2, `(.L_x_10) ;  /* 0x000000c000027945 */ /* 0x000fe20003800200 */
[----:B------:R-:W-:-:S08]  /*0910*/  DSETP.NEU.AND P0, PT, R26, RZ, PT ;  /* 0x000000ff1a00722a */ /* 0x000fd00003f0d000 */
[----:B------:R-:W-:-:S04]  /*0920*/  LOP3.LUT R10, R11, 0x7ff00000, RZ, 0xc0, !PT ;  /* 0x7ff000000b0a7812 */ /* 0x000fc800078ec0ff */
[----:B------:R-:W-:Y:S02]  /*0930*/  ISETP.NE.AND P1, PT, R10, 0x7ff00000, PT ;  /* 0x7ff000000a00780c */ /* 0x000fe40003f25270 */
[----:B------:R-:W-:-:S11]  /*0940*/  @!P0 CS2R R12, SRZ ;  /* 0x00000000000c8805 */ /* 0x000fd6000001ff00 */
[----:B------:R-:W-:Y:S05]  /*0950*/  @P1 BRA `(.L_x_11) ;  /* 0x0000000000181947 */ /* 0x000fea0003800000 */
[----:B------:R-:W-:-:S14]  /*0960*/  DSETP.NAN.AND P0, PT, R26, R26, PT ;  /* 0x0000001a1a00722a */ /* 0x000fdc0003f08000 */
[----:B------:R-:W-:Y:S01]  /*0970*/  @P0 DADD R12, R26, 2 ;  /* 0x400000001a0c0429 */ /* 0x000fe20000000000 */
[----:B------:R-:W-:Y:S10]  /*0980*/  @P0 BRA `(.L_x_11) ;  /* 0x00000000000c0947 */ /* 0x000ff40003800000 */
[----:B------:R-:W-:-:S14]  /*0990*/  DSETP.NEU.AND P0, PT, |R26|, +INF , PT ;  /* 0x7ff000001a00742a */ /* 0x000fdc0003f0d200 */
[----:B------:R-:W-:Y:S02]  /*09a0*/  @!P0 IMAD.MOV.U32 R12, RZ, RZ, 0x0 ;  /* 0x00000000ff0c8424 */ /* 0x000fe400078e00ff */
[----:B------:R-:W-:-:S07]  /*09b0*/  @!P0 IMAD.MOV.U32 R13, RZ, RZ, 0x7ff00000 ;  /* 0x7ff00000ff0d8424 */ /* 0x000fce00078e00ff */
.L_x_11:
[----:B------:R-:W-:Y:S05]  /*09c0*/  BSYNC.RECONVERGENT B2 ;  /* 0x0000000000027941 */ /* 0x000fea0003800200 */
.L_x_10:
[----:B------:R-:W-:Y:S02]  /*09d0*/  DADD R12, RZ, R12 ;  /* 0x00000000ff0c7229 */ /* 0x000fe4000000000c */
[----:B------:R-:W-:-:S08]  /*09e0*/  DSETP.NEU.AND P0, PT, R26, 1, PT ;  /* 0x3ff000001a00742a */ /* 0x000fd00003f0d000 */
[----:B------:R-:W-:Y:S02]  /*09f0*/  FSEL R26, R12, RZ, P0 ;  /* 0x000000ff0c1a7208 */ /* 0x000fe40000000000 */
[----:B------:R-:W-:-:S05]  /*0a00*/  FSEL R27, R13, 1.875, P0 ;  /* 0x3ff000000d1b7808 */ /* 0x000fca0000000000 */
[----:B------:R2:W-:Y:S02]  /*0a10*/  STS.64 [R7], R26 ;  /* 0x0000001a07007388 */ /* 0x0005e40000000a00 */
.L_x_4:
[----:B------:R-:W-:Y:S05]  /*0a20*/  BSYNC.RECONVERGENT B1 ;  /* 0x0000000000017941 */ /* 0x000fea0003800200 */
.L_x_3:
[----:B------:R-:W-:-:S05]  /*0a30*/  VIADD R11, R2, 0xffffffff ;  /* 0xffffffff020b7836 */ /* 0x000fca0000000000 */
[----:B------:R-:W-:-:S13]  /*0a40*/  ISETP.NE.AND P0, PT, R28, R11, PT ;  /* 0x0000000b1c00720c */ /* 0x000fda0003f05270 */
[----:B------:R-:W-:Y:S05]  /*0a50*/  @!P0 BRA `(.L_x_1) ;  /* 0x0000001000a48947 */ /* 0x000fea0003800000 */
[----:B------:R-:W3:Y:S01]  /*0a60*/  LDC.64 R14, c[0x0][0x3a0] ;  /* 0x0000e800ff0e7b82 */ /* 0x000ee20000000a00 */
[----:B------:R-:W4:Y:S01]  /*0a70*/  LDCU.64 UR4, c[0x0][0x3a0] ;  /* 0x00007400ff0477ac */ /* 0x000f220008000a00 */
[----:B------:R-:W-:Y:S02]  /*0a80*/  SHF.R.S32.HI R0, RZ, 0x1f, R28 ;  /* 0x0000001fff007819 */ /* 0x000fe4000001141c */
[----:B------:R-:W-:-:S04]  /*0a90*/  IADD3 R13, P0, PT, R29, R28, RZ ;  /* 0x0000001c1d0d7210 */ /* 0x000fc80007f1e0ff */
[----:B------:R-:W-:Y:S01]  /*0aa0*/  LEA.HI.X.SX32 R0, R29, R0, 0x1, P0 ;  /* 0x000000001d007211 */ /* 0x000fe200000f0eff */
[----:B------:R-:W5:Y:S01]  /*0ab0*/  LDC.64 R16, c[0x0][0x3a8] ;  /* 0x0000ea00ff107b82 */ /* 0x000f620000000a00 */
[----:B------:R-:W-:Y:S02]  /*0ac0*/  IADD3 R29, PT, PT, R28, R29, -R2 ;  /* 0x0000001d1c1d7210 */ /* 0x000fe40007ffe802 */
[----:B----4-:R-:W-:Y:S01]  /*0ad0*/  LEA R12, P0, R13, UR4, 0x3 ;  /* 0x000000040d0c7c11 */ /* 0x010fe2000f8018ff */
[----:B---3--:R-:W-:-:S03]  /*0ae0*/  IMAD.WIDE R10, R5, 0x8, R14 ;  /* 0x00000008050a7825 */ /* 0x008fc600078e020e */
[----:B------:R-:W-:Y:S01]  /*0af0*/  LEA.HI.X R13, R13, UR5, R0, 0x3, P0 ;  /* 0x000000050d0d7c11 */ /* 0x000fe200080f1c00 */
[----:B------:R-:W3:Y:S01]  /*0b00*/  LDCU UR4, c[0x0][0x38c] ;  /* 0x00007180ff0477ac */ /* 0x000ee20008000800 */
[----:B------:R-:W-:Y:S01]  /*0b10*/  IMAD.WIDE R18, R29, 0x8, R14 ;  /* 0x000000081d127825 */ /* 0x000fe200078e020e */
[----:B------:R-:W4:Y:S04]  /*0b20*/  LDG.E.64 R10, desc[UR6][R10.64] ;  /* 0x000000060a0a7981 */ /* 0x000f28000c1e1b00 */
[----:B------:R-:W4:Y:S01]  /*0b30*/  LDG.E.64 R12, desc[UR6][R12.64+0x8] ;  /* 0x000008060c0c7981 */ /* 0x000f22000c1e1b00 */
[----:B------:R-:W-:-:S03]  /*0b40*/  IMAD R21, R2, 0x2, R29 ;  /* 0x0000000202157824 */ /* 0x000fc600078e021d */
[----:B------:R-:W2:Y:S01]  /*0b50*/  LDG.E.64 R18, desc[UR6][R18.64] ;  /* 0x0000000612127981 */ /* 0x000ea2000c1e1b00 */
[----:B------:R-:W-:Y:S02]  /*0b60*/  IMAD.WIDE R20, R21, 0x8, R14 ;  /* 0x0000000815147825 */ /* 0x000fe400078e020e */
[----:B------:R-:W0:Y:S02]  /*0b70*/  LDC.64 R14, c[0x0][0x388] ;  /* 0x0000e200ff0e7b82 */ /* 0x000e240000000a00 */
[----:B-----5:R-:W-:Y:S02]  /*0b80*/  IMAD.WIDE R16, R5, 0x8, R16 ;  /* 0x0000000805107825 */ /* 0x020fe400078e0210 */
[----:B------:R-:W5:Y:S04]  /*0b90*/  LDG.E.64 R20, desc[UR6][R20.64] ;  /* 0x0000000614147981 */ /* 0x000f68000c1e1b00 */
[----:B------:R-:W5:Y:S01]  /*0ba0*/  LDG.E.64 R16, desc[UR6][R16.64] ;  /* 0x0000000610107981 */ /* 0x000f62000c1e1b00 */
[----:B---3--:R-:W0:Y:S01]  /*0bb0*/  MUFU.RCP64H R23, UR4 ;  /* 0x0000000400177d08 */ /* 0x008e220008001800 */
[----:B------:R-:W-:Y:S01]  /*0bc0*/  IMAD.MOV.U32 R22, RZ, RZ, 0x1 ;  /* 0x00000001ff167424 */ /* 0x000fe200078e00ff */
[----:B------:R-:W-:Y:S05]  /*0bd0*/  BSSY.RECONVERGENT B1, `(.L_x_12) ;  /* 0x0000017000017945 */ /* 0x000fea0003800200 */
[----:B0-----:R-:W-:-:S08]  /*0be0*/  DFMA R24, R22, -R14, 1 ;  /* 0x3ff000001618742b */ /* 0x001fd0000000080e */
[----:B------:R-:W-:-:S08]  /*0bf0*/  DFMA R24, R24, R24, R24 ;  /* 0x000000181818722b */ /* 0x000fd00000000018 */
[----:B------:R-:W-:Y:S02]  /*0c00*/  DFMA R24, R22, R24, R22 ;  /* 0x000000181618722b */ /* 0x000fe40000000016 */
[----:B----4-:R-:W-:-:S06]  /*0c10*/  DADD R10, R10, R12 ;  /* 0x000000000a0a7229 */ /* 0x010fcc000000000c */
[----:B------:R-:W-:Y:S02]  /*0c20*/  DFMA R12, R24, -R14, 1 ;  /* 0x3ff00000180c742b */ /* 0x000fe4000000080e */
[----:B--2---:R-:W-:-:S06]  /*0c30*/  DADD R10, R10, R18 ;  /* 0x000000000a0a7229 */ /* 0x004fcc0000000012 */
[----:B------:R-:W-:Y:S02]  /*0c40*/  DFMA R12, R24, R12, R24 ;  /* 0x0000000c180c722b */ /* 0x000fe40000000018 */
[----:B-----5:R-:W-:-:S08]  /*0c50*/  DADD R10, R10, R20 ;  /* 0x000000000a0a7229 */ /* 0x020fd00000000014 */
[----:B------:R-:W-:-:S08]  /*0c60*/  DFMA R16, R16, -4, R10 ;  /* 0xc01000001010782b */ /* 0x000fd0000000000a */
[----:B------:R-:W-:Y:S02]  /*0c70*/  DMUL R10, R12, R16 ;  /* 0x000000100c0a7228 */ /* 0x000fe40000000000 */
[----:B------:R-:W-:-:S06]  /*0c80*/  FSETP.GEU.AND P1, PT, |R17|, 6.5827683646048100446e-37, PT ;  /* 0x036000001100780b */ /* 0x000fcc0003f2e200 */
[----:B------:R-:W-:-:S08]  /*0c90*/  DFMA R14, R10, -R14, R16 ;  /* 0x8000000e0a0e722b */ /* 0x000fd00000000010 */
[----:B------:R-:W-:-:S10]  /*0ca0*/  DFMA R10, R12, R14, R10 ;  /* 0x0000000e0c0a722b */ /* 0x000fd4000000000a */
        /* <DEDUP_REMOVED lines=9> */
.L_x_13:
[----:B------:R-:W-:Y:S05]  /*0d40*/  BSYNC.RECONVERGENT B1 ;  /* 0x0000000000017941 */ /* 0x000fea0003800200 */
.L_x_12:
        /* <DEDUP_REMOVED lines=19> */
.L_x_15:
[----:B------:R-:W-:Y:S05]  /*0e80*/  BSYNC.RECONVERGENT B1 ;  /* 0x0000000000017941 */ /* 0x000fea0003800200 */
.L_x_14:
[----:B------:R-:W0:Y:S02]  /*0e90*/  LDC.64 R10, c[0x0][0x398] ;  /* 0x0000e600ff0a7b82 */ /* 0x000e240000000a00 */
[----:B0-----:R-:W-:-:S05]  /*0ea0*/  IMAD.WIDE R10, R5, 0x8, R10 ;  /* 0x00000008050a7825 */ /* 0x001fca00078e020a */
[----:B-1----:R-:W2:Y:S01]  /*0eb0*/  LDG.E.64 R8, desc[UR6][R10.64] ;  /* 0x000000060a087981 */ /* 0x002ea2000c1e1b00 */
[----:B------:R-:W-:Y:S01]  /*0ec0*/  BSSY.RECONVERGENT B1, `(.L_x_16) ;  /* 0x0000005000017945 */ /* 0x000fe20003800200 */
[----:B------:R-:W-:Y:S01]  /*0ed0*/  MOV R0, 0xf10 ;  /* 0x00000f1000007802 */ /* 0x000fe20000000f00 */
[----:B--2---:R-:W-:-:S08]  /*0ee0*/  DADD R8, -R8, R12 ;  /* 0x0000000008087229 */ /* 0x004fd0000000010c */
[----:B------:R-:W-:-:S11]  /*0ef0*/  DADD R22, -RZ, |R8| ;  /* 0x00000000ff167229 */ /* 0x000fd60000000508 */
[----:B------:R-:W-:Y:S05]  /*0f00*/  CALL.REL.NOINC `($_Z5ERRORidPdS_S_S_S_$__internal_accurate_pow) ;  /* 0x0000001400607944 */ /* 0x000fea0003c00000 */
[----:B------:R-:W-:Y:S05]  /*0f10*/  BSYNC.RECONVERGENT B1 ;  /* 0x0000000000017941 */ /* 0x000fea0003800200 */
.L_x_16:
[C---:B------:R-:W-:Y:S01]  /*0f20*/  DADD R10, R8.reuse, 2 ;  /* 0x40000000080a7429 */ /* 0x040fe20000000000 */
[----:B------:R-:W-:Y:S01]  /*0f30*/  BSSY.RECONVERGENT B1, `(.L_x_17) ;  /* 0x000000d000017945 */ /* 0x000fe20003800200 */
[C---:B------:R-:W-:Y:S02]  /*0f40*/  DSETP.NEU.AND P1, PT, R8.reuse, RZ, PT ;  /* 0x000000ff0800722a */ /* 0x040fe40003f2d000 */
[----:B------:R-:W-:-:S06]  /*0f50*/  DSETP.NEU.AND P0, PT, R8, 1, PT ;  /* 0x3ff000000800742a */ /* 0x000fcc0003f0d000 */
        /* <DEDUP_REMOVED lines=10> */
.L_x_18:
[----:B------:R-:W-:Y:S05]  /*1000*/  BSYNC.RECONVERGENT B1 ;  /* 0x0000000000017941 */ /* 0x000fea0003800200 */
.L_x_17:
[----:B------:R-:W-:Y:S02]  /*1010*/  FSEL R8, R12, RZ, P0 ;  /* 0x000000ff0c087208 */ /* 0x000fe40000000000 */
[----:B------:R-:W-:-:S06]  /*1020*/  FSEL R9, R13, 1.875, P0 ;  /* 0x3ff000000d097808 */ /* 0x000fcc0000000000 */
[----:B------:R-:W-:-:S07]  /*1030*/  DADD R26, R26, R8 ;  /* 0x000000001a1a7229 */ /* 0x000fce0000000008 */
[----:B------:R3:W-:Y:S01]  /*1040*/  STS.64 [R7], R26 ;  /* 0x0000001a07007388 */ /* 0x0007e20000000a00 */
[----:B------:R-:W-:Y:S05]  /*1050*/  BRA `(.L_x_1) ;  /* 0x0000000c00247947 */ /* 0x000fea0003800000 */
.L_x_2:
[----:B------:R-:W-:Y:S01]  /*1060*/  VIADD R11, R2, 0xffffffff ;  /* 0xffffffff020b7836 */ /* 0x000fe20000000000 */
[----:B------:R-:W-:Y:S01]  /*1070*/  BSSY.RECONVERGENT B1, `(.L_x_19) ;  /* 0x0000065000017945 */ /* 0x000fe20003800200 */
[----:B------:R-:W-:-:S03]  /*1080*/  CS2R R26, SRZ ;  /* 0x00000000001a7805 */ /* 0x000fc6000001ff00 */
[----:B------:R-:W-:-:S13]  /*1090*/  ISETP.NE.AND P0, PT, R28, R11, PT ;  /* 0x0000000b1c00720c */ /* 0x000fda0003f05270 */
[----:B------:R-:W-:Y:S05]  /*10a0*/  @!P0 BRA `(.L_x_20) ;  /* 0x0000000400848947 */ /* 0x000fea0003800000 */
[----:B------:R-:W2:Y:S01]  /*10b0*/  LDC.64 R16, c[0x0][0x3a8] ;  /* 0x0000ea00ff107b82 */ /* 0x000ea20000000a00 */
[----:B------:R-:W3:Y:S01]  /*10c0*/  LDCU.64 UR4, c[0x0][0x3a8] ;  /* 0x00007500ff0477ac */ /* 0x000ee20008000a00 */
[----:B------:R-:W-:Y:S02]  /*10d0*/  SHF.R.S32.HI R11, RZ, 0x1f, R29 ;  /* 0x0000001fff0b7819 */ /* 0x000fe4000001141d */
[CC--:B------:R-:W-:Y:S02]  /*10e0*/  IADD3 R0, P0, PT, R28.reuse, R29.reuse, RZ ;  /* 0x0000001d1c007210 */ /* 0x0c0fe40007f1e0ff */
[C---:B------:R-:W-:Y:S02]  /*10f0*/  IADD3 R29, PT, PT, R28.reuse, R29, -R2 ;  /* 0x0000001d1c1d7210 */ /* 0x040fe40007ffe802 */
        /* <DEDUP_REMOVED lines=41> */
.L_x_22:
[----:B------:R-:W-:Y:S05]  /*1390*/  BSYNC.RECONVERGENT B2 ;  /* 0x0000000000027941 */ /* 0x000fea0003800200 */
.L_x_21:
        /* <DEDUP_REMOVED lines=21> */
.L_x_24:
[----:B------:R-:W-:Y:S05]  /*14f0*/  BSYNC.RECONVERGENT B2 ;  /* 0x0000000000027941 */ /* 0x000fea0003800200 */
.L_x_23:
        /* <DEDUP_REMOVED lines=9> */
.L_x_25:
        /* <DEDUP_REMOVED lines=13> */
.L_x_27:
[----:B------:R-:W-:Y:S05]  /*1660*/  BSYNC.RECONVERGENT B2 ;  /* 0x0000000000027941 */ /* 0x000fea0003800200 */
.L_x_26:
[----:B------:R-:W-:Y:S02]  /*1670*/  DADD R12, RZ, R12 ;  /* 0x00000000ff0c7229 */ /* 0x000fe4000000000c */
[----:B------:R-:W-:-:S08]  /*1680*/  DSETP.NEU.AND P0, PT, R26, 1, PT ;  /* 0x3ff000001a00742a */ /* 0x000fd00003f0d000 */
[----:B------:R-:W-:Y:S02]  /*1690*/  FSEL R26, R12, RZ, P0 ;  /* 0x000000ff0c1a7208 */ /* 0x000fe40000000000 */
[----:B------:R-:W-:-:S05]  /*16a0*/  FSEL R27, R13, 1.875, P0 ;  /* 0x3ff000000d1b7808 */ /* 0x000fca0000000000 */
[----:B------:R2:W-:Y:S02]  /*16b0*/  STS.64 [R7], R26 ;  /* 0x0000001a07007388 */ /* 0x0005e40000000a00 */
.L_x_20:
[----:B------:R-:W-:Y:S05]  /*16c0*/  BSYNC.RECONVERGENT B1 ;  /* 0x0000000000017941 */ /* 0x000fea0003800200 */
.L_x_19:
[----:B------:R-:W-:-:S13]  /*16d0*/  ISETP.NE.AND P0, PT, R28, RZ, PT ;  /* 0x000000ff1c00720c */ /* 0x000fda0003f05270 */
[----:B------:R-:W-:Y:S05]  /*16e0*/  @!P0 BRA `(.L_x_1) ;  /* 0x0000000400808947 */ /* 0x000fea0003800000 */
[----:B------:R-:W3:Y:S01]  /*16f0*/  LDC.64 R14, c[0x0][0x3a0] ;  /* 0x0000e800ff0e7b82 */ /* 0x000ee20000000a00 */
[----:B------:R-:W4:Y:S01]  /*1700*/  LDCU.64 UR4, c[0x0][0x3a0] ;  /* 0x00007400ff0477ac */ /* 0x000f220008000a00 */
[----:B------:R-:W-:-:S05]  /*1710*/  IMAD R31, R2, R31, RZ ;  /* 0x0000001f021f7224 */ /* 0x000fca00078e02ff */
[----:B------:R-:W-:Y:S01]  /*1720*/  SHF.R.S32.HI R11, RZ, 0x1f, R31 ;  /* 0x0000001fff0b7819 */ /* 0x000fe2000001141f */
[----:B------:R-:W5:Y:S01]  /*1730*/  LDC.64 R16, c[0x0][0x3a8] ;  /* 0x0000ea00ff107b82 */ /* 0x000f620000000a00 */
[CC--:B------:R-:W-:Y:S02]  /*1740*/  IADD3 R0, P0, PT, R28.reuse, R31.reuse, RZ ;  /* 0x0000001f1c007210 */ /* 0x0c0fe40007f1e0ff */
[C---:B------:R-:W-:Y:S02]  /*1750*/  IADD3 R31, PT, PT, R28.reuse, R31, -R2 ;  /* 0x0000001f1c1f7210 */ /* 0x040fe40007ffe802 */
[----:B------:R-:W-:Y:S02]  /*1760*/  LEA.HI.X.SX32 R13, R28, R11, 0x1, P0 ;  /* 0x0000000b1c0d7211 */ /* 0x000fe400000f0eff */
[----:B----4-:R-:W-:Y:S01]  /*1770*/  LEA R12, P0, R0, UR4, 0x3 ;  /* 0x00000004000c7c11 */ /* 0x010fe2000f8018ff */
[----:B------:R-:W-:Y:S01]  /*1780*/  IMAD R21, R2, 0x2, R31 ;  /* 0x0000000202157824 */ /* 0x000fe200078e021f */
[----:B------:R-:W4:Y:S02]  /*1790*/  LDCU UR4, c[0x0][0x38c] ;  /* 0x00007180ff0477ac */ /* 0x000f240008000800 */
[----:B------:R-:W-:Y:S01]  /*17a0*/  LEA.HI.X R13, R0, UR5, R13, 0x3, P0 ;  /* 0x00000005000d7c11 */ /* 0x000fe200080f1c0d */
[----:B---3--:R-:W-:-:S05]  /*17b0*/  IMAD.WIDE R10, R5, 0x8, R14 ;  /* 0x00000008050a7825 */ /* 0x008fca00078e020e */
[----:B------:R-:W3:Y:S01]  /*17c0*/  LDG.E.64 R12, desc[UR6][R12.64+-0x8] ;  /* 0xfffff8060c0c7981 */ /* 0x000ee2000c1e1b00 */
[----:B------:R-:W-:-:S03]  /*17d0*/  IMAD.WIDE R18, R31, 0x8, R14 ;  /* 0x000000081f127825 */ /* 0x000fc600078e020e */
[----:B------:R-:W3:Y:S01]  /*17e0*/  LDG.E.64 R10, desc[UR6][R10.64] ;  /* 0x000000060a0a7981 */ /* 0x000ee2000c1e1b00 */
[----:B------:R-:W-:Y:S02]  /*17f0*/  IMAD.WIDE R20, R21, 0x8, R14 ;  /* 0x0000000815147825 */ /* 0x000fe400078e020e */
[----:B------:R-:W0:Y:S01]  /*1800*/  LDC.64 R14, c[0x0][0x388] ;  /* 0x0000e200ff0e7b82 */ /* 0x000e220000000a00 */
[----:B------:R-:W2:Y:S01]  /*1810*/  LDG.E.64 R18, desc[UR6][R18.64] ;  /* 0x0000000612127981 */ /* 0x000ea2000c1e1b00 */
[----:B-----5:R-:W-:-:S03]  /*1820*/  IMAD.WIDE R16, R5, 0x8, R16 ;  /* 0x0000000805107825 */ /* 0x020fc600078e0210 */
[----:B------:R-:W5:Y:S04]  /*1830*/  LDG.E.64 R20, desc[UR6][R20.64] ;  /* 0x0000000614147981 */ /* 0x000f68000c1e1b00 */
[----:B------:R-:W5:Y:S01]  /*1840*/  LDG.E.64 R16, desc[UR6][R16.64] ;  /* 0x0000000610107981 */ /* 0x000f62000c1e1b00 */
[----:B----4-:R-:W0:Y:S01]  /*1850*/  MUFU.RCP64H R23, UR4 ;  /* 0x0000000400177d08 */ /* 0x010e220008001800 */
[----:B------:R-:W-:-:S06]  /*1860*/  IMAD.MOV.U32 R22, RZ, RZ, 0x1 ;  /* 0x00000001ff167424 */ /* 0x000fcc00078e00ff */
[----:B0-----:R-:W-:-:S08]  /*1870*/  DFMA R24, R22, -R14, 1 ;  /* 0x3ff000001618742b */ /* 0x001fd0000000080e */
[----:B------:R-:W-:-:S08]  /*1880*/  DFMA R24, R24, R24, R24 ;  /* 0x000000181818722b */ /* 0x000fd00000000018 */
[----:B------:R-:W-:Y:S01]  /*1890*/  DFMA R24, R22, R24, R22 ;  /* 0x000000181618722b */ /* 0x000fe20000000016 */
[----:B------:R-:W-:Y:S01]  /*18a0*/  BSSY.RECONVERGENT B1, `(.L_x_28) ;  /* 0x0000014000017945 */ /* 0x000fe20003800200 */
[----:B---3--:R-:W-:-:S08]  /*18b0*/  DADD R10, R12, R10 ;  /* 0x000000000c0a7229 */ /* 0x008fd0000000000a */
[----:B--2---:R-:W-:Y:S02]  /*18c0*/  DADD R10, R10, R18 ;  /* 0x000000000a0a7229 */ /* 0x004fe40000000012 */
[----:B------:R-:W-:-:S06]  /*18d0*/  DFMA R12, R24, -R14, 1 ;  /* 0x3ff00000180c742b */ /* 0x000fcc000000080e */
[----:B-----5:R-:W-:Y:S02]  /*18e0*/  DADD R10, R10, R20 ;  /* 0x000000000a0a7229 */ /* 0x020fe40000000014 */
        /* <DEDUP_REMOVED lines=15> */
.L_x_29:
[----:B------:R-:W-:Y:S05]  /*19e0*/  BSYNC.RECONVERGENT B1 ;  /* 0x0000000000017941 */ /* 0x000fea0003800200 */
.L_x_28:
        /* <DEDUP_REMOVED lines=19> */
.L_x_31:
[----:B------:R-:W-:Y:S05]  /*1b20*/  BSYNC.RECONVERGENT B1 ;  /* 0x0000000000017941 */ /* 0x000fea0003800200 */
.L_x_30:
[----:B-1----:R-:W0:Y:S02]  /*1b30*/  LDC.64 R8, c[0x0][0x398] ;  /* 0x0000e600ff087b82 */ /* 0x002e240000000a00 */
[----:B0-----:R-:W-:-:S05]  /*1b40*/  IMAD.WIDE R10, R5, 0x8, R8 ;  /* 0x00000008050a7825 */ /* 0x001fca00078e0208 */
[----:B------:R-:W2:Y:S01]  /*1b50*/  LDG.E.64 R8, desc[UR6][R10.64] ;  /* 0x000000060a087981 */ /* 0x000ea2000c1e1b00 */
[----:B------:R-:W-:Y:S01]  /*1b60*/  BSSY.RECONVERGENT B1, `(.L_x_32) ;  /* 0x0000005000017945 */ /* 0x000fe20003800200 */
[----:B------:R-:W-:Y:S01]  /*1b70*/  MOV R0, 0x1bb0 ;  /* 0x00001bb000007802 */ /* 0x000fe20000000f00 */
[----:B--2---:R-:W-:-:S08]  /*1b80*/  DADD R8, -R8, R12 ;  /* 0x0000000008087229 */ /* 0x004fd0000000010c */
[----:B------:R-:W-:-:S11]  /*1b90*/  DADD R22, -RZ, |R8| ;  /* 0x00000000ff167229 */ /* 0x000fd60000000508 */
[----:B------:R-:W-:Y:S05]  /*1ba0*/  CALL.REL.NOINC `($_Z5ERRORidPdS_S_S_S_$__internal_accurate_pow) ;  /* 0x0000000800387944 */ /* 0x000fea0003c00000 */
[----:B------:R-:W-:Y:S05]  /*1bb0*/  BSYNC.RECONVERGENT B1 ;  /* 0x0000000000017941 */ /* 0x000fea0003800200 */
.L_x_32:
        /* <DEDUP_REMOVED lines=14> */
.L_x_34:
[----:B------:R-:W-:Y:S05]  /*1ca0*/  BSYNC.RECONVERGENT B1 ;  /* 0x0000000000017941 */ /* 0x000fea0003800200 */
.L_x_33:
[----:B------:R-:W-:Y:S02]  /*1cb0*/  FSEL R8, R12, RZ, P0 ;  /* 0x000000ff0c087208 */ /* 0x000fe40000000000 */
[----:B------:R-:W-:-:S06]  /*1cc0*/  FSEL R9, R13, 1.875, P0 ;  /* 0x3ff000000d097808 */ /* 0x000fcc0000000000 */
[----:B------:R-:W-:-:S07]  /*1cd0*/  DADD R26, R26, R8 ;  /* 0x000000001a1a7229 */ /* 0x000fce0000000008 */
[----:B------:R4:W-:Y:S04]  /*1ce0*/  STS.64 [R7], R26 ;  /* 0x0000001a07007388 */ /* 0x0009e80000000a00 */
.L_x_1:
[----:B------:R-:W-:Y:S05]  /*1cf0*/  BSYNC.RECONVERGENT B0 ;  /* 0x0000000000007941 */ /* 0x000fea0003800200 */
.L_x_0:
[----:B------:R-:W-:Y:S01]  /*1d00*/  IMAD R4, R4, UR9, RZ ;  /* 0x0000000904047c24 */ /* 0x000fe2000f8e02ff */
[----:B------:R-:W-:Y:S01]  /*1d10*/  BAR.SYNC.DEFER_BLOCKING 0x0 ;  /* 0x0000000000007b1d */ /* 0x000fe20000010000 */
[----:B------:R-:W-:-:S03]  /*1d20*/  ISETP.NE.AND P1, PT, R6, RZ, PT ;  /* 0x000000ff0600720c */ /* 0x000fc60003f25270 */
[----:B------:R-:W-:-:S13]  /*1d30*/  ISETP.GE.U32.AND P0, PT, R4, 0x2, PT ;  /* 0x000000020400780c */ /* 0x000fda0003f06070 */
[----:B------:R-:W-:Y:S05]  /*1d40*/  @!P0 BRA `(.L_x_35) ;  /* 0x0000000000308947 */ /* 0x000fea0003800000 */
[----:B------:R-:W-:-:S07]  /*1d50*/  IMAD.MOV.U32 R0, RZ, RZ, R4 ;  /* 0x000000ffff007224 */ /* 0x000fce00078e0004 */
.L_x_36:
[----:B------:R-:W-:-:S04]  /*1d60*/  SHF.R.U32.HI R10, RZ, 0x1, R0 ;  /* 0x00000001ff0a7819 */ /* 0x000fc80000011600 */
[----:B------:R-:W-:-:S13]  /*1d70*/  ISETP.GE.U32.AND P0, PT, R6, R10, PT ;  /* 0x0000000a0600720c */ /* 0x000fda0003f06070 */
[----:B------:R-:W-:Y:S01]  /*1d80*/  @!P0 IMAD R2, R10, 0x8, R7 ;  /* 0x000000080a028824 */ /* 0x000fe200078e0207 */
[----:B01----:R-:W-:Y:S04]  /*1d90*/  @!P0 LDS.64 R8, [R7] ;  /* 0x0000000007088984 */ /* 0x003fe80000000a00 */
[----:B------:R-:W0:Y:S02]  /*1da0*/  @!P0 LDS.64 R4, [R2] ;  /* 0x0000000002048984 */ /* 0x000e240000000a00 */
[----:B0-----:R-:W-:-:S07]  /*1db0*/  @!P0 DADD R4, R4, R8 ;  /* 0x0000000004048229 */ /* 0x001fce0000000008 */
[----:B------:R0:W-:Y:S01]  /*1dc0*/  @!P0 STS.64 [R7], R4 ;  /* 0x0000000407008388 */ /* 0x0001e20000000a00 */
[----:B------:R-:W-:Y:S01]  /*1dd0*/  BAR.SYNC.DEFER_BLOCKING 0x0 ;  /* 0x0000000000007b1d */ /* 0x000fe20000010000 */
[----:B------:R-:W-:Y:S01]  /*1de0*/  ISETP.GT.U32.AND P0, PT, R0, 0x3, PT ;  /* 0x000000030000780c */ /* 0x000fe20003f04070 */
[----:B------:R-:W-:-:S12]  /*1df0*/  IMAD.MOV.U32 R0, RZ, RZ, R10 ;  /* 0x000000ffff007224 */ /* 0x000fd800078e000a */
[----:B0-----:R-:W-:Y:S05]  /*1e00*/  @P0 BRA `(.L_x_36) ;  /* 0xfffffffc00d40947 */ /* 0x001fea000383ffff */
.L_x_35:
[----:B------:R-:W-:Y:S05]  /*1e10*/  @P1 EXIT ;  /* 0x000000000000194d */ /* 0x000fea0003800000 */
[----:B------:R-:W5:Y:S01]  /*1e20*/  S2UR UR5, SR_CgaCtaId ;  /* 0x00000000000579c3 */ /* 0x000f620000008800 */
[----:B------:R-:W-:-:S07]  /*1e30*/  UMOV UR4, 0x400 ;  /* 0x0000040000047882 */ /* 0x000fce0000000000 */
[----:B------:R-:W0:Y:S08]  /*1e40*/  LDC R0, c[0x0][0x370] ;  /* 0x0000dc00ff007b82 */ /* 0x000e300000000800 */
[----:B--234-:R-:W2:Y:S01]  /*1e50*/  LDC.64 R6, c[0x0][0x3b0] ;  /* 0x0000ec00ff067b82 */ /* 0x01cea20000000a00 */
[----:B-----5:R-:W-:Y:S01]  /*1e60*/  ULEA UR4, UR5, UR4, 0x18 ;  /* 0x0000000405047291 */ /* 0x020fe2000f8ec0ff */
[----:B0-----:R-:W-:-:S08]  /*1e70*/  IMAD R3, R3, R0, UR8 ;  /* 0x0000000803037e24 */ /* 0x001fd0000f8e0200 */
[----:B------:R-:W0:Y:S01]  /*1e80*/  LDS.64 R4, [UR4] ;  /* 0x00000004ff047984 */ /* 0x000e220008000a00 */
[----:B--2---:R-:W-:-:S05]  /*1e90*/  IMAD.WIDE.U32 R2, R3, 0x8, R6 ;  /* 0x0000000803027825 */ /* 0x004fca00078e0006 */
[----:B0-----:R-:W-:Y:S01]  /*1ea0*/  STG.E.64 desc[UR6][R2.64], R4 ;  /* 0x0000000402007986 */ /* 0x001fe2000c101b06 */
[----:B------:R-:W-:Y:S05]  /*1eb0*/  EXIT ;  /* 0x000000000000794d */ /* 0x000fea0003800000 */
        .weak           $__internal_0_$__cuda_sm20_div_rn_f64_full
        .type           $__internal_0_$__cuda_sm20_div_rn_f64_full,@function
        .size           $__internal_0_$__cuda_sm20_div_rn_f64_full,($_Z5ERRORidPdS_S_S_S_$__internal_accurate_pow - $__internal_0_$__cuda_sm20_div_rn_f64_full)
$__internal_0_$__cuda_sm20_div_rn_f64_full:
[----:B------:R-:W-:Y:S01]  /*1ec0*/  FSETP.GEU.AND P2, PT, |R11|, 1.469367938527859385e-39, PT ;  /* 0x001000000b00780b */ /* 0x000fe20003f4e200 */
[----:B------:R-:W-:Y:S01]  /*1ed0*/  IMAD.MOV.U32 R23, RZ, RZ, 0x1ca00000 ;  /* 0x1ca00000ff177424 */ /* 0x000fe200078e00ff */
[C---:B------:R-:W-:Y:S01]  /*1ee0*/  FSETP.GEU.AND P0, PT, |R9|.reuse, 1.469367938527859385e-39, PT ;  /* 0x001000000900780b */ /* 0x040fe20003f0e200 */
[----:B------:R-:W-:Y:S01]  /*1ef0*/  IMAD.MOV.U32 R12, RZ, RZ, R10 ;  /* 0x000000ffff0c7224 */ /* 0x000fe200078e000a */
[----:B------:R-:W-:Y:S01]  /*1f00*/  LOP3.LUT R20, R9, 0x800fffff, RZ, 0xc0, !PT ;  /* 0x800fffff09147812 */ /* 0x000fe200078ec0ff */
[----:B------:R-:W-:Y:S01]  /*1f10*/  IMAD.MOV.U32 R14, RZ, RZ, 0x1 ;  /* 0x00000001ff0e7424 */ /* 0x000fe200078e00ff */
[----:B------:R-:W-:Y:S01]  /*1f20*/  LOP3.LUT R22, R11, 0x7ff00000, RZ, 0xc0, !PT ;  /* 0x7ff000000b167812 */ /* 0x000fe200078ec0ff */
[----:B------:R-:W-:Y:S01]  /*1f30*/  BSSY.RECONVERGENT B3, `(.L_x_37) ;  /* 0x0000050000037945 */ /* 0x000fe20003800200 */
[----:B------:R-:W-:Y:S01]  /*1f40*/  LOP3.LUT R21, R20, 0x3ff00000, RZ, 0xfc, !PT ;  /* 0x3ff0000014157812 */ /* 0x000fe200078efcff */
[----:B------:R-:W-:Y:S01]  /*1f50*/  IMAD.MOV.U32 R20, RZ, RZ, R8 ;  /* 0x000000ffff147224 */ /* 0x000fe200078e0008 */
[----:B------:R-:W-:-:S03]  /*1f60*/  LOP3.LUT R25, R9, 0x7ff00000, RZ, 0xc0, !PT ;  /* 0x7ff0000009197812 */ /* 0x000fc600078ec0ff */
[----:B------:R-:W-:Y:S01]  /*1f70*/  @!P2 LOP3.LUT R13, R9, 0x7ff00000, RZ, 0xc0, !PT ;  /* 0x7ff00000090da812 */ /* 0x000fe200078ec0ff */
[----:B------:R-:W-:Y:S01]  /*1f80*/  @!P2 IMAD.MOV.U32 R16, RZ, RZ, RZ ;  /* 0x000000ffff10a224 */ /* 0x000fe200078e00ff */
[----:B------:R-:W-:Y:S01]  /*1f90*/  @!P0 DMUL R20, R8, 8.98846567431157953865e+307 ;  /* 0x7fe0000008148828 */ /* 0x000fe20000000000 */
[C---:B------:R-:W-:Y:S02]  /*1fa0*/  ISETP.GE.U32.AND P1, PT, R22.reuse, R25, PT ;  /* 0x000000191600720c */ /* 0x040fe40003f26070 */
[----:B------:R-:W-:Y:S02]  /*1fb0*/  @!P2 ISETP.GE.U32.AND P3, PT, R22, R13, PT ;  /* 0x0000000d1600a20c */ /* 0x000fe40003f66070 */
[C---:B------:R-:W-:Y:S01]  /*1fc0*/  SEL R13, R23.reuse, 0x63400000, !P1 ;  /* 0x63400000170d7807 */ /* 0x040fe20004800000 */
[----:B------:R-:W0:Y:S01]  /*1fd0*/  MUFU.RCP64H R15, R21 ;  /* 0x00000015000f7308 */ /* 0x000e220000001800 */
[----:B------:R-:W-:Y:S02]  /*1fe0*/  @!P2 SEL R17, R23, 0x63400000, !P3 ;  /* 0x634000001711a807 */ /* 0x000fe40005800000 */
[----:B------:R-:W-:-:S02]  /*1ff0*/  LOP3.LUT R13, R13, 0x800fffff, R11, 0xf8, !PT ;  /* 0x800fffff0d0d7812 */ /* 0x000fc400078ef80b */
[----:B------:R-:W-:Y:S02]  /*2000*/  @!P2 LOP3.LUT R17, R17, 0x80000000, R11, 0xf8, !PT ;  /* 0x800000001111a812 */ /* 0x000fe400078ef80b */
[----:B------:R-:W-:Y:S02]  /*2010*/  @!P0 LOP3.LUT R25, R21, 0x7ff00000, RZ, 0xc0, !PT ;  /* 0x7ff0000015198812 */ /* 0x000fe400078ec0ff */
[----:B------:R-:W-:-:S06]  /*2020*/  @!P2 LOP3.LUT R17, R17, 0x100000, RZ, 0xfc, !PT ;  /* 0x001000001111a812 */ /* 0x000fcc00078efcff */
[----:B------:R-:W-:Y:S02]  /*2030*/  @!P2 DFMA R12, R12, 2, -R16 ;  /* 0x400000000c0ca82b */ /* 0x000fe40000000810 */
[----:B0-----:R-:W-:-:S08]  /*2040*/  DFMA R16, R14, -R20, 1 ;  /* 0x3ff000000e10742b */ /* 0x001fd00000000814 */
[----:B------:R-:W-:-:S08]  /*2050*/  DFMA R16, R16, R16, R16 ;  /* 0x000000101010722b */ /* 0x000fd00000000010 */
[----:B------:R-:W-:-:S08]  /*2060*/  DFMA R16, R14, R16, R14 ;  /* 0x000000100e10722b */ /* 0x000fd0000000000e */
[----:B------:R-:W-:-:S08]  /*2070*/  DFMA R14, R16, -R20, 1 ;  /* 0x3ff00000100e742b */ /* 0x000fd00000000814 */
[----:B------:R-:W-:-:S08]  /*2080*/  DFMA R14, R16, R14, R16 ;  /* 0x0000000e100e722b */ /* 0x000fd00000000010 */
[----:B------:R-:W-:-:S08]  /*2090*/  DMUL R16, R14, R12 ;  /* 0x0000000c0e107228 */ /* 0x000fd00000000000 */
[----:B------:R-:W-:-:S08]  /*20a0*/  DFMA R18, R16, -R20, R12 ;  /* 0x800000141012722b */ /* 0x000fd0000000000c */
[----:B------:R-:W-:Y:S01]  /*20b0*/  DFMA R18, R14, R18, R16 ;  /* 0x000000120e12722b */ /* 0x000fe20000000010 */
[----:B------:R-:W-:Y:S01]  /*20c0*/  IMAD.MOV.U32 R16, RZ, RZ, R22 ;  /* 0x000000ffff107224 */ /* 0x000fe200078e0016 */
[----:B------:R-:W-:-:S05]  /*20d0*/  @!P2 LOP3.LUT R16, R13, 0x7ff00000, RZ, 0xc0, !PT ;  /* 0x7ff000000d10a812 */ /* 0x000fca00078ec0ff */
[----:B------:R-:W-:-:S05]  /*20e0*/  VIADD R14, R16, 0xffffffff ;  /* 0xffffffff100e7836 */ /* 0x000fca0000000000 */
[----:B------:R-:W-:Y:S01]  /*20f0*/  ISETP.GT.U32.AND P0, PT, R14, 0x7feffffe, PT ;  /* 0x7feffffe0e00780c */ /* 0x000fe20003f04070 */
[----:B------:R-:W-:-:S05]  /*2100*/  VIADD R14, R25, 0xffffffff ;  /* 0xffffffff190e7836 */ /* 0x000fca0000000000 */
[----:B------:R-:W-:-:S13]  /*2110*/  ISETP.GT.U32.OR P0, PT, R14, 0x7feffffe, P0 ;  /* 0x7feffffe0e00780c */ /* 0x000fda0000704470 */
[----:B------:R-:W-:Y:S05]  /*2120*/  @P0 BRA `(.L_x_38) ;  /* 0x00000000006c0947 */ /* 0x000fea0003800000 */
[----:B------:R-:W-:-:S04]  /*2130*/  LOP3.LUT R11, R9, 0x7ff00000, RZ, 0xc0, !PT ;  /* 0x7ff00000090b7812 */ /* 0x000fc800078ec0ff */
[CC--:B------:R-:W-:Y:S02]  /*2140*/  VIADDMNMX R10, R22.reuse, -R11.reuse, 0xb9600000, !PT ;  /* 0xb9600000160a7446 */ /* 0x0c0fe4000780090b */
[----:B------:R-:W-:Y:S02]  /*2150*/  ISETP.GE.U32.AND P0, PT, R22, R11, PT ;  /* 0x0000000b1600720c */ /* 0x000fe40003f06070 */
[----:B------:R-:W-:Y:S02]  /*2160*/  VIMNMX R10, PT, PT, R10, 0x46a00000, PT ;  /* 0x46a000000a0a7848 */ /* 0x000fe40003fe0100 */
[----:B------:R-:W-:-:S05]  /*2170*/  SEL R23, R23, 0x63400000, !P0 ;  /* 0x6340000017177807 */ /* 0x000fca0004000000 */
[----:B------:R-:W-:Y:S02]  /*2180*/  IMAD.IADD R16, R10, 0x1, -R23 ;  /* 0x000000010a107824 */ /* 0x000fe400078e0a17 */
[----:B------:R-:W-:Y:S02]  /*2190*/  IMAD.MOV.U32 R10, RZ, RZ, RZ ;  /* 0x000000ffff0a7224 */ /* 0x000fe400078e00ff */
[----:B------:R-:W-:-:S06]  /*21a0*/  VIADD R11, R16, 0x7fe00000 ;  /* 0x7fe00000100b7836 */ /* 0x000fcc0000000000 */
[----:B------:R-:W-:-:S10]  /*21b0*/  DMUL R14, R18, R10 ;  /* 0x0000000a120e7228 */ /* 0x000fd40000000000 */
[----:B------:R-:W-:-:S13]  /*21c0*/  FSETP.GTU.AND P0, PT, |R15|, 1.469367938527859385e-39, PT ;  /* 0x001000000f00780b */ /* 0x000fda0003f0c200 */
[----:B------:R-:W-:Y:S05]  /*21d0*/  @P0 BRA `(.L_x_39) ;  /* 0x0000000000940947 */ /* 0x000fea0003800000 */
[----:B------:R-:W-:Y:S01]  /*21e0*/  DFMA R12, R18, -R20, R12 ;  /* 0x80000014120c722b */ /* 0x000fe2000000000c */
[----:B------:R-:W-:-:S09]  /*21f0*/  IMAD.MOV.U32 R10, RZ, RZ, RZ ;  /* 0x000000ffff0a7224 */ /* 0x000fd200078e00ff */
[C---:B------:R-:W-:Y:S02]  /*2200*/  FSETP.NEU.AND P0, PT, R13.reuse, RZ, PT ;  /* 0x000000ff0d00720b */ /* 0x040fe40003f0d000 */
[----:B------:R-:W-:-:S04]  /*2210*/  LOP3.LUT R17, R13, 0x80000000, R9, 0x48, !PT ;  /* 0x800000000d117812 */ /* 0x000fc800078e4809 */
[----:B------:R-:W-:-:S07]  /*2220*/  LOP3.LUT R11, R17, R11, RZ, 0xfc, !PT ;  /* 0x0000000b110b7212 */ /* 0x000fce00078efcff */
[----:B------:R-:W-:Y:S05]  /*2230*/  @!P0 BRA `(.L_x_39) ;  /* 0x00000000007c8947 */ /* 0x000fea0003800000 */
[----:B------:R-:W-:Y:S01]  /*2240*/  IMAD.MOV R13, RZ, RZ, -R16 ;  /* 0x000000ffff0d7224 */ /* 0x000fe200078e0a10 */
[----:B------:R-:W-:Y:S01]  /*2250*/  DMUL.RP R10, R18, R10 ;  /* 0x0000000a120a7228 */ /* 0x000fe20000008000 */
[----:B------:R-:W-:-:S06]  /*2260*/  IMAD.MOV.U32 R12, RZ, RZ, RZ ;  /* 0x000000ffff0c7224 */ /* 0x000fcc00078e00ff */
[----:B------:R-:W-:-:S03]  /*2270*/  DFMA R12, R14, -R12, R18 ;  /* 0x8000000c0e0c722b */ /* 0x000fc60000000012 */
[----:B------:R-:W-:-:S03]  /*2280*/  LOP3.LUT R17, R11, R17, RZ, 0x3c, !PT ;  /* 0x000000110b117212 */ /* 0x000fc600078e3cff */
[----:B------:R-:W-:-:S04]  /*2290*/  IADD3 R12, PT, PT, -R16, -0x43300000, RZ ;  /* 0xbcd00000100c7810 */ /* 0x000fc80007ffe1ff */
[----:B------:R-:W-:-:S04]  /*22a0*/  FSETP.NEU.AND P0, PT, |R13|, R12, PT ;  /* 0x0000000c0d00720b */ /* 0x000fc80003f0d200 */
[----:B------:R-:W-:Y:S02]  /*22b0*/  FSEL R14, R10, R14, !P0 ;  /* 0x0000000e0a0e7208 */ /* 0x000fe40004000000 */
[----:B------:R-:W-:Y:S01]  /*22c0*/  FSEL R15, R17, R15, !P0 ;  /* 0x0000000f110f7208 */ /* 0x000fe20004000000 */
[----:B------:R-:W-:Y:S06]  /*22d0*/  BRA `(.L_x_39) ;  /* 0x0000000000547947 */ /* 0x000fec0003800000 */
.L_x_38:
[----:B------:R-:W-:-:S14]  /*22e0*/  DSETP.NAN.AND P0, PT, R10, R10, PT ;  /* 0x0000000a0a00722a */ /* 0x000fdc0003f08000 */
[----:B------:R-:W-:Y:S05]  /*22f0*/  @P0 BRA `(.L_x_40) ;  /* 0x0000000000440947 */ /* 0x000fea0003800000 */
[----:B------:R-:W-:-:S14]  /*2300*/  DSETP.NAN.AND P0, PT, R8, R8, PT ;  /* 0x000000080800722a */ /* 0x000fdc0003f08000 */
[----:B------:R-:W-:Y:S05]  /*2310*/  @P0 BRA `(.L_x_41) ;  /* 0x0000000000300947 */ /* 0x000fea0003800000 */
[----:B------:R-:W-:Y:S01]  /*2320*/  ISETP.NE.AND P0, PT, R16, R25, PT ;  /* 0x000000191000720c */ /* 0x000fe20003f05270 */
[----:B------:R-:W-:Y:S02]  /*2330*/  IMAD.MOV.U32 R14, RZ, RZ, 0x0 ;  /* 0x00000000ff0e7424 */ /* 0x000fe400078e00ff */
[----:B------:R-:W-:-:S10]  /*2340*/  IMAD.MOV.U32 R15, RZ, RZ, -0x80000 ;  /* 0xfff80000ff0f7424 */ /* 0x000fd400078e00ff */
[----:B------:R-:W-:Y:S05]  /*2350*/  @!P0 BRA `(.L_x_39) ;  /* 0x0000000000348947 */ /* 0x000fea0003800000 */
[----:B------:R-:W-:Y:S02]  /*2360*/  ISETP.NE.AND P0, PT, R16, 0x7ff00000, PT ;  /* 0x7ff000001000780c */ /* 0x000fe40003f05270 */
[----:B------:R-:W-:Y:S02]  /*2370*/  LOP3.LUT R15, R11, 0x80000000, R9, 0x48, !PT ;  /* 0x800000000b0f7812 */ /* 0x000fe400078e4809 */
[----:B------:R-:W-:-:S13]  /*2380*/  ISETP.EQ.OR P0, PT, R25, RZ, !P0 ;  /* 0x000000ff1900720c */ /* 0x000fda0004702670 */
[----:B------:R-:W-:Y:S01]  /*2390*/  @P0 LOP3.LUT R10, R15, 0x7ff00000, RZ, 0xfc, !PT ;  /* 0x7ff000000f0a0812 */ /* 0x000fe200078efcff */
[----:B------:R-:W-:Y:S02]  /*23a0*/  @!P0 IMAD.MOV.U32 R14, RZ, RZ, RZ ;  /* 0x000000ffff0e8224 */ /* 0x000fe400078e00ff */
[----:B------:R-:W-:Y:S02]  /*23b0*/  @P0 IMAD.MOV.U32 R14, RZ, RZ, RZ ;  /* 0x000000ffff0e0224 */ /* 0x000fe400078e00ff */
[----:B------:R-:W-:Y:S01]  /*23c0*/  @P0 IMAD.MOV.U32 R15, RZ, RZ, R10 ;  /* 0x000000ffff0f0224 */ /* 0x000fe200078e000a */
[----:B------:R-:W-:Y:S06]  /*23d0*/  BRA `(.L_x_39) ;  /* 0x0000000000147947 */ /* 0x000fec0003800000 */
.L_x_41:
[----:B------:R-:W-:Y:S01]  /*23e0*/  LOP3.LUT R15, R9, 0x80000, RZ, 0xfc, !PT ;  /* 0x00080000090f7812 */ /* 0x000fe200078efcff */
[----:B------:R-:W-:Y:S01]  /*23f0*/  IMAD.MOV.U32 R14, RZ, RZ, R8 ;  /* 0x000000ffff0e7224 */ /* 0x000fe200078e0008 */
[----:B------:R-:W-:Y:S06]  /*2400*/  BRA `(.L_x_39) ;  /* 0x0000000000087947 */ /* 0x000fec0003800000 */
.L_x_40:
[----:B------:R-:W-:Y:S01]  /*2410*/  LOP3.LUT R15, R11, 0x80000, RZ, 0xfc, !PT ;  /* 0x000800000b0f7812 */ /* 0x000fe200078efcff */
[----:B------:R-:W-:-:S07]  /*2420*/  IMAD.MOV.U32 R14, RZ, RZ, R10 ;  /* 0x000000ffff0e7224 */ /* 0x000fce00078e000a */
.L_x_39:
[----:B------:R-:W-:Y:S05]  /*2430*/  BSYNC.RECONVERGENT B3 ;  /* 0x0000000000037941 */ /* 0x000fea0003800200 */
.L_x_37:
[----:B------:R-:W-:Y:S02]  /*2440*/  IMAD.MOV.U32 R10, RZ, RZ, R0 ;  /* 0x000000ffff0a7224 */ /* 0x000fe400078e0000 */
[----:B------:R-:W-:Y:S02]  /*2450*/  IMAD.MOV.U32 R11, RZ, RZ, 0x0 ;  /* 0x00000000ff0b7424 */ /* 0x000fe400078e00ff */
[----:B------:R-:W-:Y:S02]  /*2460*/  IMAD.MOV.U32 R12, RZ, RZ, R14 ;  /* 0x000000ffff0c7224 */ /* 0x000fe400078e000e */
[----:B------:R-:W-:Y:S01]  /*2470*/  IMAD.MOV.U32 R13, RZ, RZ, R15 ;  /* 0x000000ffff0d7224 */ /* 0x000fe200078e000f */
[----:B------:R-:W-:Y:S06]  /*2480*/  RET.REL.NODEC R10 `(_Z5ERRORidPdS_S_S_S_) ;  /* 0xffffffd80adc7950 */ /* 0x000fec0003c3ffff */
        .type           $_Z5ERRORidPdS_S_S_S_$__internal_accurate_pow,@function
        .size           $_Z5ERRORidPdS_S_S_S_$__internal_accurate_pow,(.L_x_101 - $_Z5ERRORidPdS_S_S_S_$__internal_accurate_pow)
$_Z5ERRORidPdS_S_S_S_$__internal_accurate_pow:
[----:B------:R-:W-:Y:S01]  /*2490*/  ISETP.GT.U32.AND P0, PT, R23, 0xfffff, PT ;  /* 0x000fffff1700780c */ /* 0x000fe20003f04070 */
[--C-:B------:R-:W-:Y:S01]  /*24a0*/  IMAD.MOV.U32 R10, RZ, RZ, R23.reuse ;  /* 0x000000ffff0a7224 */ /* 0x100fe200078e0017 */
[----:B------:R-:W-:Y:S01]  /*24b0*/  UMOV UR4, 0x7d2cafe2 ;  /* 0x7d2cafe200047882 */ /* 0x000fe20000000000 */
[----:B------:R-:W-:Y:S01]  /*24c0*/  IMAD.MOV.U32 R16, RZ, RZ, R22 ;  /* 0x000000ffff107224 */ /* 0x000fe200078e0016 */
[----:B------:R-:W-:Y:S01]  /*24d0*/  UMOV UR5, 0x3eb0f5ff ;  /* 0x3eb0f5ff00057882 */ /* 0x000fe20000000000 */
[----:B------:R-:W-:Y:S01]  /*24e0*/  SHF.R.U32.HI R30, RZ, 0x14, R23 ;  /* 0x00000014ff1e7819 */ /* 0x000fe20000011617 */
[----:B------:R-:W-:Y:S01]  /*24f0*/  UMOV UR10, 0x3b39803f ;  /* 0x3b39803f000a7882 */ /* 0x000fe20000000000 */
[----:B------:R-:W-:-:S06]  /*2500*/  UMOV UR11, 0x3c7abc9e ;  /* 0x3c7abc9e000b7882 */ /* 0x000fcc0000000000 */
[----:B------:R-:W-:-:S10]  /*2510*/  @!P0 DMUL R20, R22, 1.80143985094819840000e+16 ;  /* 0x4350000016148828 */ /* 0x000fd40000000000 */
[----:B------:R-:W-:Y:S01]  /*2520*/  @!P0 IMAD.MOV.U32 R10, RZ, RZ, R21 ;  /* 0x000000ffff0a8224 */ /* 0x000fe200078e0015 */
[----:B------:R-:W-:Y:S01]  /*2530*/  @!P0 LEA.HI R30, R21, 0xffffffca, RZ, 0xc ;  /* 0xffffffca151e8811 */ /* 0x000fe200078f60ff */
[----:B------:R-:W-:-:S03]  /*2540*/  @!P0 IMAD.MOV.U32 R16, RZ, RZ, R20 ;  /* 0x000000ffff108224 */ /* 0x000fc600078e0014 */
[----:B------:R-:W-:-:S04]  /*2550*/  LOP3.LUT R10, R10, 0x800fffff, RZ, 0xc0, !PT ;  /* 0x800fffff0a0a7812 */ /* 0x000fc800078ec0ff */
[----:B------:R-:W-:Y:S01]  /*2560*/  LOP3.LUT R17, R10, 0x3ff00000, RZ, 0xfc, !PT ;  /* 0x3ff000000a117812 */ /* 0x000fe200078efcff */
[----:B------:R-:W-:-:S03]  /*2570*/  IMAD.MOV.U32 R10, RZ, RZ, RZ ;  /* 0x000000ffff0a7224 */ /* 0x000fc600078e00ff */
[----:B------:R-:W-:-:S13]  /*2580*/  ISETP.GE.U32.AND P1, PT, R17, 0x3ff6a09f, PT ;  /* 0x3ff6a09f1100780c */ /* 0x000fda0003f26070 */
[----:B------:R-:W-:-:S04]  /*2590*/  @P1 VIADD R11, R17, 0xfff00000 ;  /* 0xfff00000110b1836 */ /* 0x000fc80000000000 */
[----:B------:R-:W-:-:S06]  /*25a0*/  @P1 IMAD.MOV.U32 R17, RZ, RZ, R11 ;  /* 0x000000ffff111224 */ /* 0x000fcc00078e000b */
[C---:B------:R-:W-:Y:S02]  /*25b0*/  DADD R18, R16.reuse, 1 ;  /* 0x3ff0000010127429 */ /* 0x040fe40000000000 */
[----:B------:R-:W-:-:S04]  /*25c0*/  DADD R16, R16, -1 ;  /* 0xbff0000010107429 */ /* 0x000fc80000000000 */
[----:B------:R-:W0:Y:S02]  /*25d0*/  MUFU.RCP64H R11, R19 ;  /* 0x00000013000b7308 */ /* 0x000e240000001800 */
[----:B0-----:R-:W-:-:S08]  /*25e0*/  DFMA R14, -R18, R10, 1 ;  /* 0x3ff00000120e742b */ /* 0x001fd0000000010a */
[----:B------:R-:W-:-:S08]  /*25f0*/  DFMA R14, R14, R14, R14 ;  /* 0x0000000e0e0e722b */ /* 0x000fd0000000000e */
[----:B------:R-:W-:-:S08]  /*2600*/  DFMA R14, R10, R14, R10 ;  /* 0x0000000e0a0e722b */ /* 0x000fd0000000000a */
[----:B------:R-:W-:-:S08]  /*2610*/  DMUL R10, R16, R14 ;  /* 0x0000000e100a7228 */ /* 0x000fd00000000000 */
[----:B------:R-:W-:-:S08]  /*2620*/  DFMA R10, R16, R14, R10 ;  /* 0x0000000e100a722b */ /* 0x000fd0000000000a */
[----:B------:R-:W-:Y:S02]  /*2630*/  DADD R12, R16, -R10 ;  /* 0x00000000100c7229 */ /* 0x000fe4000000080a */
[----:B------:R-:W-:-:S06]  /*2640*/  DMUL R18, R10, R10 ;  /* 0x0000000a0a127228 */ /* 0x000fcc0000000000 */
[----:B------:R-:W-:-:S08]  /*2650*/  DADD R12, R12, R12 ;  /* 0x000000000c0c7229 */ /* 0x000fd0000000000c */
[----:B------:R-:W-:Y:S01]  /*2660*/  DFMA R12, R16, -R10, R12 ;  /* 0x8000000a100c722b */ /* 0x000fe2000000000c */
[----:B------:R-:W-:Y:S02]  /*2670*/  IMAD.MOV.U32 R16, RZ, RZ, 0x41ad3b5a ;  /* 0x41ad3b5aff107424 */ /* 0x000fe400078e00ff */
[----:B------:R-:W-:-:S05]  /*2680*/  IMAD.MOV.U32 R17, RZ, RZ, 0x3ed0f5d2 ;  /* 0x3ed0f5d2ff117424 */ /* 0x000fca00078e00ff */
[----:B------:R-:W-:Y:S02]  /*2690*/  DMUL R12, R14, R12 ;  /* 0x0000000c0e0c7228 */ /* 0x000fe40000000000 */
[----:B------:R-:W-:Y:S01]  /*26a0*/  DFMA R16, R18, UR4, R16 ;  /* 0x0000000412107c2b */ /* 0x000fe20008000010 */
[----:B------:R-:W-:Y:S01]  /*26b0*/  UMOV UR4, 0x75488a3f ;  /* 0x75488a3f00047882 */ /* 0x000fe20000000000 */
[----:B------:R-:W-:-:S06]  /*26c0*/  UMOV UR5, 0x3ef3b20a ;  /* 0x3ef3b20a00057882 */ /* 0x000fcc0000000000 */
[----:B------:R-:W-:Y:S01]  /*26d0*/  DFMA R16, R18, R16, UR4 ;  /* 0x0000000412107e2b */ /* 0x000fe20008000010 */
        /* <DEDUP_REMOVED lines=14> */
[----:B------:R-:W-:-:S08]  /*27c0*/  DFMA R14, R18, R16, UR4 ;  /* 0x00000004120e7e2b */ /* 0x000fd00008000010 */
[----:B------:R-:W-:Y:S01]  /*27d0*/  DADD R20, -R14, UR4 ;  /* 0x000000040e147e29 */ /* 0x000fe20008000100 */
[----:B------:R-:W-:Y:S01]  /*27e0*/  UMOV UR4, 0xb9e7b0 ;  /* 0x00b9e7b000047882 */ /* 0x000fe20000000000 */
[----:B------:R-:W-:-:S06]  /*27f0*/  UMOV UR5, 0x3c46a4cb ;  /* 0x3c46a4cb00057882 */ /* 0x000fcc0000000000 */
[----:B------:R-:W-:Y:S02]  /*2800*/  DFMA R16, R18, R16, R20 ;  /* 0x000000101210722b */ /* 0x000fe40000000014 */
[----:B------:R-:W-:Y:S01]  /*2810*/  DMUL R18, R10, R10 ;  /* 0x0000000a0a127228 */ /* 0x000fe20000000000 */
[----:B------:R-:W-:Y:S02]  /*2820*/  VIADD R21, R13, 0x100000 ;  /* 0x001000000d157836 */ /* 0x000fe40000000000 */
[----:B------:R-:W-:-:S03]  /*2830*/  IMAD.MOV.U32 R20, RZ, RZ, R12 ;  /* 0x000000ffff147224 */ /* 0x000fc600078e000c */
[----:B------:R-:W-:Y:S01]  /*2840*/  DADD R16, R16, -UR4 ;  /* 0x8000000410107e29 */ /* 0x000fe20008000000 */
[----:B------:R-:W-:Y:S01]  /*2850*/  UMOV UR4, 0x80000000 ;  /* 0x8000000000047882 */ /* 0x000fe20000000000 */
[----:B------:R-:W-:Y:S01]  /*2860*/  DFMA R22, R10, R10, -R18 ;  /* 0x0000000a0a16722b */ /* 0x000fe20000000812 */
[----:B------:R-:W-:-:S07]  /*2870*/  UMOV UR5, 0x43300000 ;  /* 0x4330000000057882 */ /* 0x000fce0000000000 */
[C---:B------:R-:W-:Y:S02]  /*2880*/  DFMA R20, R10.reuse, R20, R22 ;  /* 0x000000140a14722b */ /* 0x040fe40000000016 */
[----:B------:R-:W-:-:S08]  /*2890*/  DMUL R22, R10, R18 ;  /* 0x000000120a167228 */ /* 0x000fd00000000000 */
[----:B------:R-:W-:-:S08]  /*28a0*/  DFMA R24, R10, R18, -R22 ;  /* 0x000000120a18722b */ /* 0x000fd00000000816 */
[----:B------:R-:W-:Y:S02]  /*28b0*/  DFMA R24, R12, R18, R24 ;  /* 0x000000120c18722b */ /* 0x000fe40000000018 */
[----:B------:R-:W-:-:S06]  /*28c0*/  DADD R18, R14, R16 ;  /* 0x000000000e127229 */ /* 0x000fcc0000000010 */
[----:B------:R-:W-:Y:S02]  /*28d0*/  DFMA R20, R10, R20, R24 ;  /* 0x000000140a14722b */ /* 0x000fe40000000018 */
[----:B------:R-:W-:-:S08]  /*28e0*/  DADD R24, R14, -R18 ;  /* 0x000000000e187229 */ /* 0x000fd00000000812 */
[----:B------:R-:W-:Y:S02]  /*28f0*/  DADD R24, R16, R24 ;  /* 0x0000000010187229 */ /* 0x000fe40000000018 */
[----:B------:R-:W-:-:S08]  /*2900*/  DMUL R16, R18, R22 ;  /* 0x0000001612107228 */ /* 0x000fd00000000000 */
[----:B------:R-:W-:-:S08]  /*2910*/  DFMA R14, R18, R22, -R16 ;  /* 0x00000016120e722b */ /* 0x000fd00000000810 */
[----:B------:R-:W-:-:S08]  /*2920*/  DFMA R14, R18, R20, R14 ;  /* 0x00000014120e722b */ /* 0x000fd0000000000e */
[----:B------:R-:W-:-:S08]  /*2930*/  DFMA R24, R24, R22, R14 ;  /* 0x000000161818722b */ /* 0x000fd0000000000e */
[----:B------:R-:W-:-:S08]  /*2940*/  DADD R18, R16, R24 ;  /* 0x0000000010127229 */ /* 0x000fd00000000018 */
[--C-:B------:R-:W-:Y:S02]  /*2950*/  DADD R14, R10, R18.reuse ;  /* 0x000000000a0e7229 */ /* 0x100fe40000000012 */
[----:B------:R-:W-:-:S06]  /*2960*/  DADD R16, R16, -R18 ;  /* 0x0000000010107229 */ /* 0x000fcc0000000812 */
[----:B------:R-:W-:Y:S02]  /*2970*/  DADD R10, R10, -R14 ;  /* 0x000000000a0a7229 */ /* 0x000fe4000000080e */
[----:B------:R-:W-:-:S06]  /*2980*/  DADD R16, R24, R16 ;  /* 0x0000000018107229 */ /* 0x000fcc0000000010 */
[----:B------:R-:W-:-:S08]  /*2990*/  DADD R10, R18, R10 ;  /* 0x00000000120a7229 */ /* 0x000fd0000000000a */
[----:B------:R-:W-:Y:S01]  /*29a0*/  DADD R10, R16, R10 ;  /* 0x00000000100a7229 */ /* 0x000fe2000000000a */
[C---:B------:R-:W-:Y:S02]  /*29b0*/  VIADD R16, R30.reuse, 0xfffffc01 ;  /* 0xfffffc011e107836 */ /* 0x040fe40000000000 */
[----:B------:R-:W-:-:S05]  /*29c0*/  @P1 VIADD R16, R30, 0xfffffc02 ;  /* 0xfffffc021e101836 */ /* 0x000fca0000000000 */
[----:B------:R-:W-:Y:S01]  /*29d0*/  DADD R18, R12, R10 ;  /* 0x000000000c127229 */ /* 0x000fe2000000000a */
[----:B------:R-:W-:Y:S01]  /*29e0*/  LOP3.LUT R12, R16, 0x80000000, RZ, 0x3c, !PT ;  /* 0x80000000100c7812 */ /* 0x000fe200078e3cff */
[----:B------:R-:W-:-:S06]  /*29f0*/  IMAD.MOV.U32 R13, RZ, RZ, 0x43300000 ;  /* 0x43300000ff0d7424 */ /* 0x000fcc00078e00ff */
[----:B------:R-:W-:Y:S02]  /*2a00*/  DADD R16, R14, R18 ;  /* 0x000000000e107229 */ /* 0x000fe40000000012 */
[----:B------:R-:W-:Y:S01]  /*2a10*/  DADD R12, R12, -UR4 ;  /* 0x800000040c0c7e29 */ /* 0x000fe20008000000 */
[----:B------:R-:W-:Y:S01]  /*2a20*/  UMOV UR4, 0xfefa39ef ;  /* 0xfefa39ef00047882 */ /* 0x000fe20000000000 */
[----:B------:R-:W-:-:S04]  /*2a30*/  UMOV UR5, 0x3fe62e42 ;  /* 0x3fe62e4200057882 */ /* 0x000fc80000000000 */
[--C-:B------:R-:W-:Y:S02]  /*2a40*/  DADD R20, R14, -R16.reuse ;  /* 0x000000000e147229 */ /* 0x100fe40000000810 */
[----:B------:R-:W-:-:S06]  /*2a50*/  DFMA R10, R12, UR4, R16 ;  /* 0x000000040c0a7c2b */ /* 0x000fcc0008000010 */
[----:B------:R-:W-:Y:S02]  /*2a60*/  DADD R20, R18, R20 ;  /* 0x0000000012147229 */ /* 0x000fe40000000014 */
[----:B------:R-:W-:-:S08]  /*2a70*/  DFMA R14, R12, -UR4, R10 ;  /* 0x800000040c0e7c2b */ /* 0x000fd0000800000a */
[----:B------:R-:W-:-:S08]  /*2a80*/  DADD R14, -R16, R14 ;  /* 0x00000000100e7229 */ /* 0x000fd0000000010e */
[----:B------:R-:W-:-:S08]  /*2a90*/  DADD R14, R20, -R14 ;  /* 0x00000000140e7229 */ /* 0x000fd0000000080e */
[----:B------:R-:W-:-:S08]  /*2aa0*/  DFMA R14, R12, UR10, R14 ;  /* 0x0000000a0c0e7c2b */ /* 0x000fd0000800000e */
[----:B------:R-:W-:-:S08]  /*2ab0*/  DADD R12, R10, R14 ;  /* 0x000000000a0c7229 */ /* 0x000fd0000000000e */
[----:B------:R-:W-:Y:S02]  /*2ac0*/  DADD R10, R10, -R12 ;  /* 0x000000000a0a7229 */ /* 0x000fe4000000080c */
[----:B------:R-:W-:-:S06]  /*2ad0*/  DMUL R20, R12, 2 ;  /* 0x400000000c147828 */ /* 0x000fcc0000000000 */
[----:B------:R-:W-:Y:S02]  /*2ae0*/  DADD R10, R14, R10 ;  /* 0x000000000e0a7229 */ /* 0x000fe4000000000a */
[----:B------:R-:W-:-:S08]  /*2af0*/  DFMA R18, R12, 2, -R20 ;  /* 0x400000000c12782b */ /* 0x000fd00000000814 */
[----:B------:R-:W-:Y:S01]  /*2b00*/  DFMA R18, R10, 2, R18 ;  /* 0x400000000a12782b */ /* 0x000fe20000000012 */
[----:B------:R-:W-:Y:S02]  /*2b10*/  IMAD.MOV.U32 R10, RZ, RZ, 0x652b82fe ;  /* 0x652b82feff0a7424 */ /* 0x000fe400078e00ff */
[----:B------:R-:W-:-:S05]  /*2b20*/  IMAD.MOV.U32 R11, RZ, RZ, 0x3ff71547 ;  /* 0x3ff71547ff0b7424 */ /* 0x000fca00078e00ff */
[----:B------:R-:W-:-:S08]  /*2b30*/  DADD R12, R20, R18 ;  /* 0x00000000140c7229 */ /* 0x000fd00000000012 */
[----:B------:R-:W-:Y:S02]  /*2b40*/  DFMA R10, R12, R10, 6.75539944105574400000e+15 ;  /* 0x433800000c0a742b */ /* 0x000fe4000000000a */
[----:B------:R-:W-:Y:S01]  /*2b50*/  FSETP.GEU.AND P0, PT, |R13|, 4.1917929649353027344, PT ;  /* 0x4086232b0d00780b */ /* 0x000fe20003f0e200 */
[----:B------:R-:W-:-:S05]  /*2b60*/  DADD R20, R20, -R12 ;  /* 0x0000000014147229 */ /* 0x000fca000000080c */
[----:B------:R-:W-:-:S03]  /*2b70*/  DADD R14, R10, -6.75539944105574400000e+15 ;  /* 0xc33800000a0e7429 */ /* 0x000fc60000000000 */
[----:B------:R-:W-:-:S05]  /*2b80*/  DADD R18, R18, R20 ;  /* 0x0000000012127229 */ /* 0x000fca0000000014 */
[----:B------:R-:W-:Y:S01]  /*2b90*/  DFMA R16, R14, -UR4, R12 ;  /* 0x800000040e107c2b */ /* 0x000fe2000800000c */
[----:B------:R-:W-:Y:S01]  /*2ba0*/  UMOV UR4, 0x3b39803f ;  /* 0x3b39803f00047882 */ /* 0x000fe20000000000 */
[----:B------:R-:W-:-:S06]  /*2bb0*/  UMOV UR5, 0x3c7abc9e ;  /* 0x3c7abc9e00057882 */ /* 0x000fcc0000000000 */
[----:B------:R-:W-:Y:S01]  /*2bc0*/  DFMA R16, R14, -UR4, R16 ;  /* 0x800000040e107c2b */ /* 0x000fe20008000010 */
[----:B------:R-:W-:Y:S01]  /*2bd0*/  UMOV UR4, 0x69ce2bdf ;  /* 0x69ce2bdf00047882 */ /* 0x000fe20000000000 */
[----:B------:R-:W-:Y:S01]  /*2be0*/  IMAD.MOV.U32 R14, RZ, RZ, -0x35dec16 ;  /* 0xfca213eaff0e7424 */ /* 0x000fe200078e00ff */
[----:B------:R-:W-:Y:S01]  /*2bf0*/  UMOV UR5, 0x3e5ade15 ;  /* 0x3e5ade1500057882 */ /* 0x000fe20000000000 */
[----:B------:R-:W-:-:S06]  /*2c00*/  IMAD.MOV.U32 R15, RZ, RZ, 0x3e928af3 ;  /* 0x3e928af3ff0f7424 */ /* 0x000fcc00078e00ff */
        /* <DEDUP_REMOVED lines=25> */
[----:B------:R-:W-:-:S08]  /*2da0*/  DFMA R14, R16, R14, 1 ;  /* 0x3ff00000100e742b */ /* 0x000fd0000000000e */
[----:B------:R-:W-:-:S10]  /*2db0*/  DFMA R14, R16, R14, 1 ;  /* 0x3ff00000100e742b */ /* 0x000fd4000000000e */
[----:B------:R-:W-:Y:S02]  /*2dc0*/  IMAD R17, R10, 0x100000, R15 ;  /* 0x001000000a117824 */ /* 0x000fe400078e020f */
[----:B------:R-:W-:Y:S01]  /*2dd0*/  IMAD.MOV.U32 R16, RZ, RZ, R14 ;  /* 0x000000ffff107224 */ /* 0x000fe200078e000e */
[----:B------:R-:W-:Y:S06]  /*2de0*/  @!P0 BRA `(.L_x_42) ;  /* 0x0000000000308947 */ /* 0x000fec0003800000 */
[----:B------:R-:W-:Y:S01]  /*2df0*/  FSETP.GEU.AND P1, PT, |R13|, 4.2275390625, PT ;  /* 0x408748000d00780b */ /* 0x000fe20003f2e200 */
[C---:B------:R-:W-:Y:S02]  /*2e00*/  DADD R16, R12.reuse, +INF ;  /* 0x7ff000000c107429 */ /* 0x040fe40000000000 */
[----:B------:R-:W-:-:S08]  /*2e10*/  DSETP.GEU.AND P0, PT, R12, RZ, PT ;  /* 0x000000ff0c00722a */ /* 0x000fd00003f0e000 */
[----:B------:R-:W-:Y:S02]  /*2e20*/  FSEL R16, R16, RZ, P0 ;  /* 0x000000ff10107208 */ /* 0x000fe40000000000 */
[----:B------:R-:W-:Y:S02]  /*2e30*/  @!P1 LEA.HI R11, R10, R10, RZ, 0x1 ;  /* 0x0000000a0a0b9211 */ /* 0x000fe400078f08ff */
[----:B------:R-:W-:Y:S02]  /*2e40*/  FSEL R17, R17, RZ, P0 ;  /* 0x000000ff11117208 */ /* 0x000fe40000000000 */
[----:B------:R-:W-:-:S05]  /*2e50*/  @!P1 SHF.R.S32.HI R11, RZ, 0x1, R11 ;  /* 0x00000001ff0b9819 */ /* 0x000fca000001140b */
[----:B------:R-:W-:Y:S02]  /*2e60*/  @!P1 IMAD.IADD R10, R10, 0x1, -R11 ;  /* 0x000000010a0a9824 */ /* 0x000fe400078e0a0b */
[----:B------:R-:W-:-:S03]  /*2e70*/  @!P1 IMAD R15, R11, 0x100000, R15 ;  /* 0x001000000b0f9824 */ /* 0x000fc600078e020f */
[----:B------:R-:W-:Y:S01]  /*2e80*/  @!P1 LEA R11, R10, 0x3ff00000, 0x14 ;  /* 0x3ff000000a0b9811 */ /* 0x000fe200078ea0ff */
[----:B------:R-:W-:-:S06]  /*2e90*/  @!P1 IMAD.MOV.U32 R10, RZ, RZ, RZ ;  /* 0x000000ffff0a9224 */ /* 0x000fcc00078e00ff */
[----:B------:R-:W-:-:S11]  /*2ea0*/  @!P1 DMUL R16, R14, R10 ;  /* 0x0000000a0e109228 */ /* 0x000fd60000000000 */
.L_x_42:
[----:B------:R-:W-:Y:S01]  /*2eb0*/  DFMA R18, R18, R16, R16 ;  /* 0x000000101212722b */ /* 0x000fe20000000010 */
[----:B------:R-:W-:Y:S01]  /*2ec0*/  IMAD.MOV.U32 R10, RZ, RZ, R0 ;  /* 0x000000ffff0a7224 */ /* 0x000fe200078e0000 */
[----:B------:R-:W-:Y:S01]  /*2ed0*/  DSETP.NEU.AND P0, PT, |R16|, +INF , PT ;  /* 0x7ff000001000742a */ /* 0x000fe20003f0d200 */
[----:B------:R-:W-:-:S07]  /*2ee0*/  IMAD.MOV.U32 R11, RZ, RZ, 0x0 ;  /* 0x00000000ff0b7424 */ /* 0x000fce00078e00ff */
[----:B------:R-:W-:Y:S02]  /*2ef0*/  FSEL R12, R16, R18, !P0 ;  /* 0x00000012100c7208 */ /* 0x000fe40004000000 */
[----:B------:R-:W-:Y:S01]  /*2f00*/  FSEL R13, R17, R19, !P0 ;  /* 0x00000013110d7208 */ /* 0x000fe20004000000 */
[----:B------:R-:W-:Y:S06]  /*2f10*/  RET.REL.NODEC R10 `(_Z5ERRORidPdS_S_S_S_) ;  /* 0xffffffd00a387950 */ /* 0x000fec0003c3ffff */
.L_x_43:
[----:B------:R-:W-:-:S00]  /*2f20*/  BRA `(.L_x_43) ;  /* 0xfffffffc00fc7947 */ /* 0x000fc0000383ffff */
[----:B------:R-:W-:-:S00]  /*2f30*/  NOP ;  /* 0x0000000000007918 */ /* 0x000fc00000000000 */
        /* <DEDUP_REMOVED lines=12> */
.L_x_101:


//--------------------- .text._Z14SOR_SOLVER_ODDiddPdS_S_ --------------------------
	.section	.text._Z14SOR_SOLVER_ODDiddPdS_S_,"ax",@progbits
	.align	128
        .global         _Z14SOR_SOLVER_ODDiddPdS_S_
        .type           _Z14SOR_SOLVER_ODDiddPdS_S_,@function
        .size           _Z14SOR_SOLVER_ODDiddPdS_S_,(.L_x_105 - _Z14SOR_SOLVER_ODDiddPdS_S_)
        .other          _Z14SOR_SOLVER_ODDiddPdS_S_,@"STO_CUDA_ENTRY STV_DEFAULT"
_Z14SOR_SOLVER_ODDiddPdS_S_:
.text._Z14SOR_SOLVER_ODDiddPdS_S_:
[----:B------:R-:W-:Y:S08]  /*0000*/  LDC R1, c[0x0][0x37c] ;  /* 0x0000df00ff017b82 */ /* 0x000ff00000000800 */
[----:B------:R-:W0:Y:S01]  /*0010*/  LDC R2, c[0x0][0x380] ;  /* 0x0000e000ff027b82 */ /* 0x000e220000000800 */
[----:B------:R-:W1:Y:S01]  /*0020*/  S2R R7, SR_TID.Y ;  /* 0x0000000000077919 */ /* 0x000e620000002200 */
[----:B------:R-:W-:Y:S01]  /*0030*/  BSSY.RECONVERGENT B0, `(.L_x_44) ;  /* 0x0000088000007945 */ /* 0x000fe20003800200 */
[----:B------:R-:W2:Y:S05]  /*0040*/  S2R R6, SR_TID.X ;  /* 0x0000000000067919 */ /* 0x000eaa0000002100 */
[----:B------:R-:W2:Y:S08]  /*0050*/  LDC R9, c[0x0][0x360] ;  /* 0x0000d800ff097b82 */ /* 0x000eb00000000800 */
[----:B------:R-:W1:Y:S01]  /*0060*/  S2UR UR5, SR_CTAID.Y ;  /* 0x00000000000579c3 */ /* 0x000e620000002600 */
[----:B0-----:R-:W-:-:S07]  /*0070*/  LEA.HI R3, R2, R2, RZ, 0x1 ;  /* 0x0000000202037211 */ /* 0x001fce00078f08ff */
[----:B------:R-:W1:Y:S01]  /*0080*/  LDC R8, c[0x0][0x364] ;  /* 0x0000d900ff087b82 */ /* 0x000e620000000800 */
[----:B------:R-:W-:-:S04]  /*0090*/  SHF.R.S32.HI R3, RZ, 0x1, R3 ;  /* 0x00000001ff037819 */ /* 0x000fc80000011403 */
[----:B------:R-:W-:-:S03]  /*00a0*/  IABS R10, R3 ;  /* 0x00000003000a7213 */ /* 0x000fc60000000000 */
[----:B------:R-:W2:Y:S01]  /*00b0*/  S2UR UR4, SR_CTAID.X ;  /* 0x00000000000479c3 */ /* 0x000ea20000002500 */
[----:B------:R-:W0:Y:S01]  /*00c0*/  I2F.RP R0, R10 ;  /* 0x0000000a00007306 */ /* 0x000e220000209400 */
[----:B-1----:R-:W-:-:S07]  /*00d0*/  IMAD R7, R8, UR5, R7 ;  /* 0x0000000508077c24 */ /* 0x002fce000f8e0207 */
[----:B0-----:R-:W0:Y:S01]  /*00e0*/  MUFU.RCP R0, R0 ;  /* 0x0000000000007308 */ /* 0x001e220000001000 */
[-C--:B------:R-:W-:Y:S02]  /*00f0*/  IMAD R7, R7, R2.reuse, RZ ;  /* 0x0000000207077224 */ /* 0x080fe400078e02ff */
[----:B------:R-:W-:-:S03]  /*0100*/  IMAD R2, R2, R2, RZ ;  /* 0x0000000202027224 */ /* 0x000fc600078e02ff */
[----:B------:R-:W-:Y:S01]  /*0110*/  LEA.HI R7, R7, R7, RZ, 0x1 ;  /* 0x0000000707077211 */ /* 0x000fe200078f08ff */
[----:B0-----:R-:W-:Y:S02]  /*0120*/  VIADD R4, R0, 0xffffffe ;  /* 0x0ffffffe00047836 */ /* 0x001fe40000000000 */
[----:B--2---:R-:W-:Y:S02]  /*0130*/  IMAD R0, R9, UR4, R6 ;  /* 0x0000000409007c24 */ /* 0x004fe4000f8e0206 */
[----:B------:R0:W1:Y:S03]  /*0140*/  F2I.FTZ.U32.TRUNC.NTZ R5, R4 ;  /* 0x0000000400057305 */ /* 0x000066000021f000 */
[----:B------:R-:W-:-:S04]  /*0150*/  LEA.HI.SX32 R0, R7, R0, 0x1f ;  /* 0x0000000007007211 */ /* 0x000fc800078ffaff */
[----:B------:R-:W-:Y:S01]  /*0160*/  IABS R6, R0 ;  /* 0x0000000000067213 */ /* 0x000fe20000000000 */
[----:B0-----:R-:W-:Y:S02]  /*0170*/  IMAD.MOV.U32 R4, RZ, RZ, RZ ;  /* 0x000000ffff047224 */ /* 0x001fe400078e00ff */
[----:B-1----:R-:W-:-:S04]  /*0180*/  IMAD.MOV R8, RZ, RZ, -R5 ;  /* 0x000000ffff087224 */ /* 0x002fc800078e0a05 */
[----:B------:R-:W-:Y:S01]  /*0190*/  IMAD.MOV.U32 R9, RZ, RZ, R8 ;  /* 0x000000ffff097224 */ /* 0x000fe200078e0008 */
[----:B------:R-:W-:-:S03]  /*01a0*/  IABS R8, R3 ;  /* 0x0000000300087213 */ /* 0x000fc60000000000 */
[----:B------:R-:W-:Y:S02]  /*01b0*/  IMAD R7, R9, R10, RZ ;  /* 0x0000000a09077224 */ /* 0x000fe400078e02ff */
[----:B------:R-:W-:Y:S02]  /*01c0*/  IMAD.MOV R8, RZ, RZ, -R8 ;  /* 0x000000ffff087224 */ /* 0x000fe400078e0a08 */
[----:B------:R-:W-:-:S04]  /*01d0*/  IMAD.HI.U32 R4, R5, R7, R4 ;  /* 0x0000000705047227 */ /* 0x000fc800078e0004 */
[----:B------:R-:W-:Y:S02]  /*01e0*/  IMAD.MOV.U32 R5, RZ, RZ, R6 ;  /* 0x000000ffff057224 */ /* 0x000fe400078e0006 */
[----:B------:R-:W-:Y:S02]  /*01f0*/  IMAD.MOV.U32 R6, RZ, RZ, R8 ;  /* 0x000000ffff067224 */ /* 0x000fe400078e0008 */
[----:B------:R-:W-:-:S04]  /*0200*/  IMAD.HI.U32 R4, R4, R5, RZ ;  /* 0x0000000504047227 */ /* 0x000fc800078e00ff */
[----:B------:R-:W-:Y:S01]  /*0210*/  IMAD R5, R4, R6, R5 ;  /* 0x0000000604057224 */ /* 0x000fe200078e0205 */
[----:B------:R-:W-:-:S04]  /*0220*/  LOP3.LUT R6, R0, R3, RZ, 0x3c, !PT ;  /* 0x0000000300067212 */ /* 0x000fc800078e3cff */
[----:B------:R-:W-:Y:S02]  /*0230*/  ISETP.GT.U32.AND P1, PT, R10, R5, PT ;  /* 0x000000050a00720c */ /* 0x000fe40003f24070 */
[----:B------:R-:W-:-:S11]  /*0240*/  ISETP.GE.AND P2, PT, R6, RZ, PT ;  /* 0x000000ff0600720c */ /* 0x000fd60003f46270 */
[----:B------:R-:W-:Y:S02]  /*0250*/  @!P1 IMAD.IADD R5, R5, 0x1, -R10 ;  /* 0x0000000105059824 */ /* 0x000fe400078e0a0a */
[----:B------:R-:W-:Y:S01]  /*0260*/  @!P1 VIADD R4, R4, 0x1 ;  /* 0x0000000104049836 */ /* 0x000fe20000000000 */
[----:B------:R-:W-:Y:S02]  /*0270*/  ISETP.NE.AND P1, PT, R3, RZ, PT ;  /* 0x000000ff0300720c */ /* 0x000fe40003f25270 */
[----:B------:R-:W-:Y:S01]  /*0280*/  ISETP.GE.U32.AND P0, PT, R5, R10, PT ;  /* 0x0000000a0500720c */ /* 0x000fe20003f06070 */
[----:B------:R-:W-:-:S05]  /*0290*/  IMAD.MOV R5, RZ, RZ, -R3 ;  /* 0x000000ffff057224 */ /* 0x000fca00078e0a03 */
[----:B------:R-:W-:-:S07]  /*02a0*/  LEA.HI R5, R2, R5, RZ, 0x1f ;  /* 0x0000000502057211 */ /* 0x000fce00078ff8ff */
[----:B------:R-:W-:Y:S01]  /*02b0*/  @P0 VIADD R4, R4, 0x1 ;  /* 0x0000000104040836 */ /* 0x000fe20000000000 */
[----:B------:R-:W-:-:S03]  /*02c0*/  ISETP.GE.AND P0, PT, R0, R5, PT ;  /* 0x000000050000720c */ /* 0x000fc60003f06270 */
[----:B------:R-:W-:Y:S01]  /*02d0*/  @!P2 IMAD.MOV R4, RZ, RZ, -R4 ;  /* 0x000000ffff04a224 */ /* 0x000fe200078e0a04 */
[-C--:B------:R-:W-:Y:S02]  /*02e0*/  ISETP.LT.OR P0, PT, R0, R3.reuse, P0 ;  /* 0x000000030000720c */ /* 0x080fe40000701670 */
[----:B------:R-:W-:-:S11]  /*02f0*/  @!P1 LOP3.LUT R4, RZ, R3, RZ, 0x33, !PT ;  /* 0x00000003ff049212 */ /* 0x000fd600078e33ff */
[----:B------:R-:W-:Y:S05]  /*0300*/  @P0 BRA `(.L_x_45) ;  /* 0x0000000400680947 */ /* 0x000fea0003800000 */
[----:B------:R-:W0:Y:S01]  /*0310*/  LDC.64 R16, c[0x0][0x358] ;  /* 0x0000d600ff107b82 */ /* 0x000e220000000a00 */
[----:B------:R-:W-:Y:S01]  /*0320*/  LOP3.LUT R2, R4, 0x1, RZ, 0xc0, !PT ;  /* 0x0000000104027812 */ /* 0x000fe200078ec0ff */
[----:B------:R-:W-:-:S03]  /*0330*/  IMAD R10, R3, R4, RZ ;  /* 0x00000004030a7224 */ /* 0x000fc600078e02ff */
[----:B------:R-:W-:Y:S01]  /*0340*/  ISETP.NE.U32.AND P0, PT, R2, 0x1, PT ;  /* 0x000000010200780c */ /* 0x000fe20003f05070 */
[----:B------:R-:W-:-:S12]  /*0350*/  IMAD.IADD R7, R0, 0x1, -R10 ;  /* 0x0000000100077824 */ /* 0x000fd800078e0a0a */
[----:B------:R-:W-:Y:S05]  /*0360*/  @!P0 BRA `(.L_x_46) ;  /* 0x0000000000ac8947 */ /* 0x000fea0003800000 */
[----:B------:R-:W-:-:S05]  /*0370*/  VIADD R2, R3, 0xffffffff ;  /* 0xffffffff03027836 */ /* 0x000fca0000000000 */
[----:B------:R-:W-:-:S13]  /*0380*/  ISETP.NE.AND P0, PT, R7, R2, PT ;  /* 0x000000020700720c */ /* 0x000fda0003f05270 */
[----:B------:R-:W-:Y:S05]  /*0390*/  @!P0 BRA `(.L_x_45) ;  /* 0x0000000400448947 */ /* 0x000fea0003800000 */
[----:B------:R-:W1:Y:S01]  /*03a0*/  LDC.64 R8, c[0x0][0x398] ;  /* 0x0000e600ff087b82 */ /* 0x000e620000000a00 */
[----:B------:R-:W2:Y:S01]  /*03b0*/  LDCU.64 UR4, c[0x0][0x398] ;  /* 0x00007300ff0477ac */ /* 0x000ea20008000a00 */
[----:B------:R-:W-:Y:S02]  /*03c0*/  SHF.R.S32.HI R2, RZ, 0x1f, R7 ;  /* 0x0000001fff027819 */ /* 0x000fe40000011407 */
[----:B------:R-:W-:Y:S02]  /*03d0*/  IADD3 R4, P0, PT, R10, R7, RZ ;  /* 0x000000070a047210 */ /* 0x000fe40007f1e0ff */
[C---:B0-----:R-:W-:Y:S02]  /*03e0*/  R2UR UR6, R16.reuse ;  /* 0x00000000100672ca */ /* 0x041fe400000e0000 */
[----:B------:R-:W-:Y:S01]  /*03f0*/  R2UR UR7, R17 ;  /* 0x00000000110772ca */ /* 0x000fe200000e0000 */
[----:B------:R-:W0:Y:S01]  /*0400*/  LDC.64 R18, c[0x0][0x388] ;  /* 0x0000e200ff127b82 */ /* 0x000e220000000a00 */
[----:B------:R-:W-:-:S02]  /*0410*/  R2UR UR8, R16 ;  /* 0x00000000100872ca */ /* 0x000fc400000e0000 */
[----:B------:R-:W-:Y:S02]  /*0420*/  R2UR UR9, R17 ;  /* 0x00000000110972ca */ /* 0x000fe400000e0000 */
[----:B------:R-:W-:Y:S02]  /*0430*/  LEA.HI.X.SX32 R5, R10, R2, 0x1, P0 ;  /* 0x000000020a057211 */ /* 0x000fe400000f0eff */
[----:B------:R-:W-:Y:S02]  /*0440*/  IADD3 R10, PT, PT, R7, R10, -R3 ;  /* 0x0000000a070a7210 */ /* 0x000fe40007ffe803 */
[----:B--2---:R-:W-:Y:S02]  /*0450*/  LEA R14, P0, R4, UR4, 0x3 ;  /* 0x00000004040e7c11 */ /* 0x004fe4000f8018ff */
[----:B------:R-:W-:Y:S01]  /*0460*/  R2UR UR4, R16 ;  /* 0x00000000100472ca */ /* 0x000fe200000e0000 */
[----:B------:R-:W-:Y:S01]  /*0470*/  IMAD R13, R3, 0x2, R10 ;  /* 0x00000002030d7824 */ /* 0x000fe200078e020a */
[----:B------:R-:W-:Y:S01]  /*0480*/  LEA.HI.X R15, R4, UR5, R5, 0x3, P0 ;  /* 0x00000005040f7c11 */ /* 0x000fe200080f1c05 */
[--C-:B-1----:R-:W-:Y:S01]  /*0490*/  IMAD.WIDE R6, R0, 0x8, R8.reuse ;  /* 0x0000000800067825 */ /* 0x102fe200078e0208 */
[----:B------:R-:W-:Y:S01]  /*04a0*/  R2UR UR5, R17 ;  /* 0x00000000110572ca */ /* 0x000fe200000e0000 */
[----:B------:R-:W1:Y:S03]  /*04b0*/  LDC.64 R4, c[0x0][0x3a8] ;  /* 0x0000ea00ff047b82 */ /* 0x000e660000000a00 */
[----:B------:R-:W2:Y:S01]  /*04c0*/  LDG.E.64 R14, desc[UR8][R14.64+0x8] ;  /* 0x000008080e0e7981 */ /* 0x000ea2000c1e1b00 */
[----:B------:R-:W-:-:S03]  /*04d0*/  IMAD.WIDE R12, R13, 0x8, R8 ;  /* 0x000000080d0c7825 */ /* 0x000fc600078e0208 */
[----:B------:R-:W2:Y:S01]  /*04e0*/  LDG.E.64 R6, desc[UR6][R6.64] ;  /* 0x0000000606067981 */ /* 0x000ea2000c1e1b00 */
[----:B------:R-:W3:Y:S01]  /*04f0*/  LDC.64 R2, c[0x0][0x3a0] ;  /* 0x0000e800ff027b82 */ /* 0x000ee20000000a00 */
[----:B------:R-:W-:-:S03]  /*0500*/  IMAD.WIDE R8, R10, 0x8, R8 ;  /* 0x000000080a087825 */ /* 0x000fc600078e0208 */
[----:B------:R-:W4:Y:S04]  /*0510*/  LDG.E.64 R12, desc[UR4][R12.64] ;  /* 0x000000040c0c7981 */ /* 0x000f28000c1e1b00 */
[----:B------:R-:W5:Y:S01]  /*0520*/  LDG.E.64 R8, desc[UR6][R8.64] ;  /* 0x0000000608087981 */ /* 0x000f62000c1e1b00 */
[----:B-1----:R-:W-:-:S06]  /*0530*/  IMAD.WIDE R10, R0, 0x8, R4 ;  /* 0x00000008000a7825 */ /* 0x002fcc00078e0204 */
[----:B------:R-:W5:Y:S01]  /*0540*/  LDG.E.64 R10, desc[UR4][R10.64] ;  /* 0x000000040a0a7981 */ /* 0x000f62000c1e1b00 */
[----:B---3--:R-:W-:-:S05]  /*0550*/  IMAD.WIDE R2, R0, 0x8, R2 ;  /* 0x0000000800027825 */ /* 0x008fca00078e0202 */
[----:B------:R-:W3:Y:S01]  /*0560*/  LDG.E.64 R4, desc[UR6][R2.64] ;  /* 0x0000000602047981 */ /* 0x000ee2000c1e1b00 */
[----:B--2---:R-:W-:-:S08]  /*0570*/  DADD R6, R6, R14 ;  /* 0x0000000006067229 */ /* 0x004fd0000000000e */
[----:B----4-:R-:W-:Y:S01]  /*0580*/  DADD R6, R6, R12 ;  /* 0x0000000006067229 */ /* 0x010fe2000000000c */
[----:B------:R-:W1:Y:S07]  /*0590*/  LDC.64 R12, c[0x0][0x390] ;  /* 0x0000e400ff0c7b82 */ /* 0x000e6e0000000a00 */
[----:B-----5:R-:W-:Y:S02]  /*05a0*/  DADD R6, R6, R8 ;  /* 0x0000000006067229 */ /* 0x020fe40000000008 */
[----:B0-----:R-:W-:-:S08]  /*05b0*/  DMUL R8, R18, R18 ;  /* 0x0000001212087228 */ /* 0x001fd00000000000 */
[----:B------:R-:W-:Y:S02]  /*05c0*/  DFMA R8, -R8, R10, R6 ;  /* 0x0000000a0808722b */ /* 0x000fe40000000106 */
[----:B-1----:R-:W-:-:S06]  /*05d0*/  DMUL R6, R12, 0.25 ;  /* 0x3fd000000c067828 */ /* 0x002fcc0000000000 */
[----:B---3--:R-:W-:-:S08]  /*05e0*/  DFMA R8, R4, -4, R8 ;  /* 0xc01000000408782b */ /* 0x008fd00000000008 */
[----:B------:R-:W-:-:S07]  /*05f0*/  DFMA R6, R6, R8, R4 ;  /* 0x000000080606722b */ /* 0x000fce0000000004 */
[----:B------:R1:W-:Y:S01]  /*0600*/  STG.E.64 desc[UR4][R2.64], R6 ;  /* 0x0000000602007986 */ /* 0x0003e2000c101b04 */
[----:B------:R-:W-:Y:S05]  /*0610*/  BRA `(.L_x_45) ;  /* 0x0000000000a47947 */ /* 0x000fea0003800000 */
.L_x_46:
[----:B------:R-:W-:-:S13]  /*0620*/  ISETP.NE.AND P0, PT, R7, RZ, PT ;  /* 0x000000ff0700720c */ /* 0x000fda0003f05270 */
        /* <DEDUP_REMOVED lines=30> */
[----:B0-----:R-:W-:Y:S02]  /*0810*/  DMUL R18, R18, R18 ;  /* 0x0000001212127228 */ /* 0x001fe40000000000 */
[----:B--2---:R-:W-:-:S08]  /*0820*/  DADD R6, R14, R6 ;  /* 0x000000000e067229 */ /* 0x004fd00000000006 */
[----:B----4-:R-:W-:Y:S01]  /*0830*/  DADD R6, R6, R10 ;  /* 0x0000000006067229 */ /* 0x010fe2000000000a */
[----:B------:R-:W0:Y:S07]  /*0840*/  LDC.64 R10, c[0x0][0x390] ;  /* 0x0000e400ff0a7b82 */ /* 0x000e2e0000000a00 */
[----:B-----5:R-:W-:-:S08]  /*0850*/  DADD R6, R6, R12 ;  /* 0x0000000006067229 */ /* 0x020fd0000000000c */
[----:B------:R-:W-:-:S08]  /*0860*/  DFMA R6, -R18, R8, R6 ;  /* 0x000000081206722b */ /* 0x000fd00000000106 */
[----:B---3--:R-:W-:Y:S02]  /*0870*/  DFMA R6, R4, -4, R6 ;  /* 0xc01000000406782b */ /* 0x008fe40000000006 */
[----:B0-----:R-:W-:-:S08]  /*0880*/  DMUL R10, R10, 0.25 ;  /* 0x3fd000000a0a7828 */ /* 0x001fd00000000000 */
[----:B------:R-:W-:-:S07]  /*0890*/  DFMA R6, R10, R6, R4 ;  /* 0x000000060a06722b */ /* 0x000fce0000000004 */
[----:B------:R2:W-:Y:S04]  /*08a0*/  STG.E.64 desc[UR4][R2.64], R6 ;  /* 0x0000000602007986 */ /* 0x0005e8000c101b04 */
.L_x_45:
[----:B------:R-:W-:Y:S05]  /*08b0*/  BSYNC.RECONVERGENT B0 ;  /* 0x0000000000007941 */ /* 0x000fea0003800200 */
.L_x_44:
[----:B------:R-:W-:Y:S06]  /*08c0*/  BAR.SYNC.DEFER_BLOCKING 0x0 ;  /* 0x0000000000007b1d */ /* 0x000fec0000010000 */
[----:B------:R-:W-:Y:S05]  /*08d0*/  EXIT ;  /* 0x000000000000794d */ /* 0x000fea0003800000 */
.L_x_47:
        /* <DEDUP_REMOVED lines=10> */
.L_x_105:


//--------------------- .text._Z15SOR_SOLVER_EVENiddPdS_S_ --------------------------
	.section	.text._Z15SOR_SOLVER_EVENiddPdS_S_,"ax",@progbits
	.align	128
        .global         _Z15SOR_SOLVER_EVENiddPdS_S_
        .type           _Z15SOR_SOLVER_EVENiddPdS_S_,@function
        .size           _Z15SOR_SOLVER_EVENiddPdS_S_,(.L_x_106 - _Z15SOR_SOLVER_EVENiddPdS_S_)
        .other          _Z15SOR_SOLVER_EVENiddPdS_S_,@"STO_CUDA_ENTRY STV_DEFAULT"
_Z15SOR_SOLVER_EVENiddPdS_S_:
.text._Z15SOR_SOLVER_EVENiddPdS_S_:
        /* <DEDUP_REMOVED lines=97> */
.L_x_50:
        /* <DEDUP_REMOVED lines=42> */
.L_x_49:
[----:B------:R-:W-:Y:S05]  /*08b0*/  BSYNC.RECONVERGENT B0 ;  /* 0x0000000000007941 */ /* 0x000fea0003800200 */
.L_x_48:
[----:B------:R-:W-:Y:S06]  /*08c0*/  BAR.SYNC.DEFER_BLOCKING 0x0 ;  /* 0x0000000000007b1d */ /* 0x000fec0000010000 */
[----:B------:R-:W-:Y:S05]  /*08d0*/  EXIT ;  /* 0x000000000000794d */ /* 0x000fea0003800000 */
.L_x_51:
        /* <DEDUP_REMOVED lines=10> */
.L_x_106:


//--------------------- .text._Z10INITIALIZEidPdS_S_S_S_S_S_ --------------------------
	.section	.text._Z10INITIALIZEidPdS_S_S_S_S_S_,"ax",@progbits
	.align	128
        .global         _Z10INITIALIZEidPdS_S_S_S_S_S_
        .type           _Z10INITIALIZEidPdS_S_S_S_S_S_,@function
        .size           _Z10INITIALIZEidPdS_S_S_S_S_S_,(.L_x_103 - _Z10INITIALIZEidPdS_S_S_S_S_S_)
        .other          _Z10INITIALIZEidPdS_S_S_S_S_S_,@"STO_CUDA_ENTRY STV_DEFAULT"
_Z10INITIALIZEidPdS_S_S_S_S_S_:
.text._Z10INITIALIZEidPdS_S_S_S_S_S_:
[----:B------:R-:W-:Y:S08]  /*0000*/  LDC R1, c[0x0][0x37c] ;  /* 0x0000df00ff017b82 */ /* 0x000ff00000000800 */
[----:B------:R-:W0:Y:S01]  /*0010*/  LDC R0, c[0x0][0x380] ;  /* 0x0000e000ff007b82 */ /* 0x000e220000000800 */
[----:B------:R-:W1:Y:S01]  /*0020*/  S2R R4, SR_TID.Y ;  /* 0x0000000000047919 */ /* 0x000e620000002200 */
[----:B------:R-:W-:Y:S01]  /*0030*/  IMAD.MOV.U32 R22, RZ, RZ, 0x652b82fe ;  /* 0x652b82feff167424 */ /* 0x000fe200078e00ff */
[----:B------:R-:W-:Y:S01]  /*0040*/  UMOV UR8, 0xfefa39ef ;  /* 0xfefa39ef00087882 */ /* 0x000fe20000000000 */
[----:B------:R-:W-:Y:S01]  /*0050*/  IMAD.MOV.U32 R23, RZ, RZ, 0x3ff71547 ;  /* 0x3ff71547ff177424 */ /* 0x000fe200078e00ff */
[----:B------:R-:W1:Y:S01]  /*0060*/  S2R R2, SR_CTAID.Y ;  /* 0x0000000000027919 */ /* 0x000e620000002600 */
[----:B------:R-:W-:Y:S01]  /*0070*/  UMOV UR9, 0x3fe62e42 ;  /* 0x3fe62e4200097882 */ /* 0x000fe20000000000 */
[----:B------:R-:W-:Y:S01]  /*0080*/  UMOV UR10, 0x3b39803f ;  /* 0x3b39803f000a7882 */ /* 0x000fe20000000000 */
[----:B------:R-:W2:Y:S01]  /*0090*/  LDC R3, c[0x0][0x360] ;  /* 0x0000d800ff037b82 */ /* 0x000ea20000000800 */
[----:B------:R-:W2:Y:S01]  /*00a0*/  S2R R14, SR_TID.X ;  /* 0x00000000000e7919 */ /* 0x000ea20000002100 */
[----:B------:R-:W1:Y:S01]  /*00b0*/  LDCU UR7, c[0x0][0x364] ;  /* 0x00006c80ff0777ac */ /* 0x000e620008000800 */
[----:B------:R-:W-:Y:S01]  /*00c0*/  BSSY.RECONVERGENT B0, `(.L_x_52) ;  /* 0x000006f000007945 */ /* 0x000fe20003800200 */
[----:B------:R-:W-:Y:S01]  /*00d0*/  UMOV UR11, 0x3c7abc9e ;  /* 0x3c7abc9e000b7882 */ /* 0x000fe20000000000 */
[----:B------:R-:W-:-:S03]  /*00e0*/  UMOV UR12, 0x69ce2bdf ;  /* 0x69ce2bdf000c7882 */ /* 0x000fc60000000000 */
[----:B------:R-:W2:Y:S01]  /*00f0*/  S2UR UR6, SR_CTAID.X ;  /* 0x00000000000679c3 */ /* 0x000ea20000002500 */
[----:B------:R-:W-:Y:S01]  /*0100*/  UMOV UR13, 0x3e5ade15 ;  /* 0x3e5ade15000d7882 */ /* 0x000fe20000000000 */
[----:B------:R-:W-:Y:S01]  /*0110*/  UMOV UR14, 0x62401315 ;  /* 0x62401315000e7882 */ /* 0x000fe20000000000 */
[----:B------:R-:W-:Y:S01]  /*0120*/  UMOV UR15, 0x3ec71dee ;  /* 0x3ec71dee000f7882 */ /* 0x000fe20000000000 */
[----:B------:R-:W-:Y:S01]  /*0130*/  UMOV UR16, 0x7c89eb71 ;  /* 0x7c89eb7100107882 */ /* 0x000fe20000000000 */
[----:B------:R-:W-:Y:S01]  /*0140*/  UMOV UR17, 0x3efa0199 ;  /* 0x3efa019900117882 */ /* 0x000fe20000000000 */
[----:B------:R-:W-:Y:S01]  /*0150*/  UMOV UR18, 0x14761f65 ;  /* 0x14761f6500127882 */ /* 0x000fe20000000000 */
[----:B------:R-:W-:Y:S01]  /*0160*/  UMOV UR19, 0x3f2a01a0 ;  /* 0x3f2a01a000137882 */ /* 0x000fe20000000000 */
[----:B0-----:R-:W-:Y:S01]  /*0170*/  IABS R9, R0 ;  /* 0x0000000000097213 */ /* 0x001fe20000000000 */
[----:B------:R-:W0:Y:S01]  /*0180*/  LDC.64 R16, c[0x0][0x388] ;  /* 0x0000e200ff107b82 */ /* 0x000e220000000a00 */
[----:B------:R-:W-:Y:S01]  /*0190*/  UMOV UR20, 0x1852b7af ;  /* 0x1852b7af00147882 */ /* 0x000fe20000000000 */
[----:B------:R-:W-:Y:S01]  /*01a0*/  UMOV UR21, 0x3f56c16c ;  /* 0x3f56c16c00157882 */ /* 0x000fe20000000000 */
[----:B------:R-:W3:Y:S01]  /*01b0*/  I2F.RP R8, R9 ;  /* 0x0000000900087306 */ /* 0x000ee20000209400 */
[----:B------:R-:W-:Y:S01]  /*01c0*/  UMOV UR22, 0x11122322 ;  /* 0x1112232200167882 */ /* 0x000fe20000000000 */
[----:B------:R-:W-:Y:S01]  /*01d0*/  UMOV UR23, 0x3f811111 ;  /* 0x3f81111100177882 */ /* 0x000fe20000000000 */
[----:B------:R-:W-:Y:S01]  /*01e0*/  UMOV UR24, 0x555502a1 ;  /* 0x555502a100187882 */ /* 0x000fe20000000000 */
[----:B------:R-:W-:Y:S01]  /*01f0*/  UMOV UR25, 0x3fa55555 ;  /* 0x3fa5555500197882 */ /* 0x000fe20000000000 */
[----:B------:R-:W-:Y:S01]  /*0200*/  UMOV UR26, 0x55555511 ;  /* 0x55555511001a7882 */ /* 0x000fe20000000000 */
[----:B------:R-:W-:Y:S01]  /*0210*/  UMOV UR27, 0x3fc55555 ;  /* 0x3fc55555001b7882 */ /* 0x000fe20000000000 */
[----:B------:R-:W4:Y:S01]  /*0220*/  S2UR UR5, SR_CgaCtaId ;  /* 0x00000000000579c3 */ /* 0x000f220000008800 */
[----:B------:R-:W-:Y:S01]  /*0230*/  UMOV UR28, 0xb ;  /* 0x0000000b001c7882 */ /* 0x000fe20000000000 */
[----:B-1----:R-:W-:Y:S01]  /*0240*/  IMAD R5, R2, UR7, R4 ;  /* 0x0000000702057c24 */ /* 0x002fe2000f8e0204 */
[----:B------:R-:W-:Y:S01]  /*0250*/  UMOV UR29, 0x3fe00000 ;  /* 0x3fe00000001d7882 */ /* 0x000fe20000000000 */
[----:B------:R-:W-:-:S02]  /*0260*/  UMOV UR4, 0x400 ;  /* 0x0000040000047882 */ /* 0x000fc40000000000 */
[----:B------:R-:W-:Y:S01]  /*0270*/  IMAD R5, R5, R0, RZ ;  /* 0x0000000005057224 */ /* 0x000fe200078e02ff */
[----:B---3--:R-:W1:Y:S01]  /*0280*/  MUFU.RCP R8, R8 ;  /* 0x0000000800087308 */ /* 0x008e620000001000 */
[----:B--2---:R-:W-:-:S03]  /*0290*/  IMAD R15, R3, UR6, R14 ;  /* 0x00000006030f7c24 */ /* 0x004fc6000f8e020e */
[----:B------:R-:W-:Y:S01]  /*02a0*/  LEA.HI R6, R5, R5, RZ, 0x1 ;  /* 0x0000000505067211 */ /* 0x000fe200078f08ff */
[----:B------:R-:W-:-:S03]  /*02b0*/  IMAD R4, R3, R4, R14 ;  /* 0x0000000403047224 */ /* 0x000fc600078e020e */
[----:B------:R-:W-:Y:S01]  /*02c0*/  LEA.HI.SX32 R15, R6, R15, 0x1f ;  /* 0x0000000f060f7211 */ /* 0x000fe200078ffaff */
[----:B----4-:R-:W-:Y:S01]  /*02d0*/  ULEA UR4, UR5, UR4, 0x18 ;  /* 0x0000000405047291 */ /* 0x010fe2000f8ec0ff */
[----:B-1----:R-:W-:-:S06]  /*02e0*/  VIADD R7, R8, 0xffffffe ;  /* 0x0ffffffe08077836 */ /* 0x002fcc0000000000 */
[----:B------:R-:W1:Y:S02]  /*02f0*/  F2I.FTZ.U32.TRUNC.NTZ R7, R7 ;  /* 0x0000000700077305 */ /* 0x000e64000021f000 */
[----:B-1----:R-:W-:-:S04]  /*0300*/  IMAD.MOV R5, RZ, RZ, -R7 ;  /* 0x000000ffff057224 */ /* 0x002fc800078e0a07 */
[----:B------:R-:W-:Y:S02]  /*0310*/  IMAD.MOV.U32 R6, RZ, RZ, R5 ;  /* 0x000000ffff067224 */ /* 0x000fe400078e0005 */
[----:B------:R-:W-:Y:S02]  /*0320*/  IMAD.SHL.U32 R5, R15, 0x2, RZ ;  /* 0x000000020f057824 */ /* 0x000fe400078e00ff */
[----:B------:R-:W-:Y:S02]  /*0330*/  IMAD R11, R6, R9, RZ ;  /* 0x00000009060b7224 */ /* 0x000fe400078e02ff */
[----:B------:R-:W-:Y:S01]  /*0340*/  IMAD.MOV.U32 R6, RZ, RZ, RZ ;  /* 0x000000ffff067224 */ /* 0x000fe200078e00ff */
[----:B------:R-:W-:-:S03]  /*0350*/  IABS R8, R5 ;  /* 0x0000000500087213 */ /* 0x000fc60000000000 */
[----:B------:R-:W-:-:S04]  /*0360*/  IMAD.HI.U32 R6, R7, R11, R6 ;  /* 0x0000000b07067227 */ /* 0x000fc800078e0006 */
[----:B------:R-:W-:-:S04]  /*0370*/  IMAD.MOV.U32 R7, RZ, RZ, R8 ;  /* 0x000000ffff077224 */ /* 0x000fc800078e0008 */
[----:B------:R-:W-:-:S04]  /*0380*/  IMAD.HI.U32 R31, R6, R7, RZ ;  /* 0x00000007061f7227 */ /* 0x000fc800078e00ff */
[----:B------:R-:W-:-:S04]  /*0390*/  IMAD.MOV R6, RZ, RZ, -R31 ;  /* 0x000000ffff067224 */ /* 0x000fc800078e0a1f */
[----:B------:R-:W-:-:S05]  /*03a0*/  IMAD R6, R9, R6, R7 ;  /* 0x0000000609067224 */ /* 0x000fca00078e0207 */
[----:B------:R-:W-:-:S13]  /*03b0*/  ISETP.GT.U32.AND P1, PT, R9, R6, PT ;  /* 0x000000060900720c */ /* 0x000fda0003f24070 */
[----:B------:R-:W-:Y:S02]  /*03c0*/  @!P1 IMAD.IADD R6, R6, 0x1, -R9 ;  /* 0x0000000106069824 */ /* 0x000fe400078e0a09 */
[----:B------:R-:W-:Y:S01]  /*03d0*/  @!P1 VIADD R31, R31, 0x1 ;  /* 0x000000011f1f9836 */ /* 0x000fe20000000000 */
[----:B------:R-:W-:Y:S02]  /*03e0*/  ISETP.NE.AND P1, PT, R0, RZ, PT ;  /* 0x000000ff0000720c */ /* 0x000fe40003f25270 */
[----:B------:R-:W-:Y:S02]  /*03f0*/  ISETP.GE.U32.AND P0, PT, R6, R9, PT ;  /* 0x000000090600720c */ /* 0x000fe40003f06070 */
[----:B------:R-:W-:-:S04]  /*0400*/  LOP3.LUT R6, R5, R0, RZ, 0x3c, !PT ;  /* 0x0000000005067212 */ /* 0x000fc800078e3cff */
[----:B------:R-:W-:-:S07]  /*0410*/  ISETP.GE.AND P2, PT, R6, RZ, PT ;  /* 0x000000ff0600720c */ /* 0x000fce0003f46270 */
[----:B------:R-:W-:-:S06]  /*0420*/  @P0 VIADD R31, R31, 0x1 ;  /* 0x000000011f1f0836 */ /* 0x000fcc0000000000 */
[----:B------:R-:W-:Y:S01]  /*0430*/  @!P2 IMAD.MOV R31, RZ, RZ, -R31 ;  /* 0x000000ffff1fa224 */ /* 0x000fe200078e0a1f */
[----:B------:R-:W-:-:S04]  /*0440*/  @!P1 LOP3.LUT R31, RZ, R0, RZ, 0x33, !PT ;  /* 0x00000000ff1f9212 */ /* 0x000fc800078e33ff */
[----:B------:R-:W0:Y:S01]  /*0450*/  I2F.F64 R24, R31 ;  /* 0x0000001f00187312 */ /* 0x000e220000201c00 */
[----:B------:R-:W-:-:S04]  /*0460*/  IMAD.MOV R26, RZ, RZ, -R31 ;  /* 0x000000ffff1a7224 */ /* 0x000fc800078e0a1f */
[----:B------:R-:W-:-:S04]  /*0470*/  IMAD R26, R0, R26, R5 ;  /* 0x0000001a001a7224 */ /* 0x000fc800078e0205 */
[----:B------:R-:W-:-:S05]  /*0480*/  IMAD.IADD R5, R31, 0x1, R26 ;  /* 0x000000011f057824 */ /* 0x000fca00078e021a */
[----:B------:R-:W-:Y:S01]  /*0490*/  LEA.HI R6, R5, R5, RZ, 0x1 ;  /* 0x0000000505067211 */ /* 0x000fe200078f08ff */
[----:B0-----:R-:W-:-:S03]  /*04a0*/  DMUL R24, R24, R16 ;  /* 0x0000001018187228 */ /* 0x001fc60000000000 */
[----:B------:R-:W-:-:S04]  /*04b0*/  LOP3.LUT R6, R6, 0xfffffffe, RZ, 0xc0, !PT ;  /* 0xfffffffe06067812 */ /* 0x000fc800078ec0ff */
[----:B------:R-:W-:Y:S01]  /*04c0*/  IADD3 R6, PT, PT, R26, R5, -R6 ;  /* 0x000000051a067210 */ /* 0x000fe20007ffe806 */
[----:B------:R-:W-:-:S03]  /*04d0*/  VIADD R5, R5, 0x1 ;  /* 0x0000000105057836 */ /* 0x000fc60000000000 */
[----:B------:R-:W0:Y:S02]  /*04e0*/  I2F.F64 R10, R6 ;  /* 0x00000006000a7312 */ /* 0x000e240000201c00 */
[----:B------:R-:W-:-:S04]  /*04f0*/  LEA.HI R7, R5, R5, RZ, 0x1 ;  /* 0x0000000505077211 */ /* 0x000fc800078f08ff */
[----:B------:R-:W-:-:S04]  /*0500*/  LOP3.LUT R7, R7, 0xfffffffe, RZ, 0xc0, !PT ;  /* 0xfffffffe07077812 */ /* 0x000fc800078ec0ff */
[----:B------:R-:W-:Y:S02]  /*0510*/  IADD3 R7, PT, PT, R26, R5, -R7 ;  /* 0x000000051a077210 */ /* 0x000fe40007ffe807 */
[----:B------:R-:W-:Y:S02]  /*0520*/  LEA R5, R4, UR4, 0x3 ;  /* 0x0000000404057c11 */ /* 0x000fe4000f8e18ff */
[----:B------:R-:W1:Y:S01]  /*0530*/  I2F.F64 R34, R7 ;  /* 0x0000000700227312 */ /* 0x000e620000201c00 */
[----:B0-----:R-:W-:-:S08]  /*0540*/  DMUL R10, R10, R16 ;  /* 0x000000100a0a7228 */ /* 0x001fd00000000000 */
[----:B------:R-:W-:Y:S02]  /*0550*/  DADD R28, R10, -R24 ;  /* 0x000000000a1c7229 */ /* 0x000fe40000000818 */
[----:B-1----:R-:W-:-:S06]  /*0560*/  DMUL R34, R34, R16 ;  /* 0x0000001022227228 */ /* 0x002fcc0000000000 */
[----:B------:R-:W-:Y:S02]  /*0570*/  DFMA R18, R28, R22, 6.75539944105574400000e+15 ;  /* 0x433800001c12742b */ /* 0x000fe40000000016 */
[----:B------:R-:W-:Y:S01]  /*0580*/  FSETP.GEU.AND P0, PT, |R29|, 4.1917929649353027344, PT ;  /* 0x4086232b1d00780b */ /* 0x000fe20003f0e200 */
[----:B------:R-:W-:-:S05]  /*0590*/  DADD R26, -R24, R34 ;  /* 0x00000000181a7229 */ /* 0x000fca0000000122 */
[----:B------:R-:W-:-:S03]  /*05a0*/  DADD R12, R18, -6.75539944105574400000e+15 ;  /* 0xc3380000120c7429 */ /* 0x000fc60000000000 */
[----:B------:R-:W-:-:S05]  /*05b0*/  DFMA R22, R26, R22, 6.75539944105574400000e+15 ;  /* 0x433800001a16742b */ /* 0x000fca0000000016 */
[----:B------:R-:W-:-:S08]  /*05c0*/  DFMA R8, R12, -UR8, R28 ;  /* 0x800000080c087c2b */ /* 0x000fd0000800001c */
[----:B------:R-:W-:Y:S01]  /*05d0*/  DFMA R12, R12, -UR10, R8 ;  /* 0x8000000a0c0c7c2b */ /* 0x000fe20008000008 */
[----:B------:R-:W-:Y:S02]  /*05e0*/  IMAD.MOV.U32 R8, RZ, RZ, -0x35dec16 ;  /* 0xfca213eaff087424 */ /* 0x000fe400078e00ff */
[----:B------:R-:W-:-:S06]  /*05f0*/  IMAD.MOV.U32 R9, RZ, RZ, 0x3e928af3 ;  /* 0x3e928af3ff097424 */ /* 0x000fcc00078e00ff */
[----:B------:R-:W-:-:S08]  /*0600*/  DFMA R20, R12, UR12, R8 ;  /* 0x0000000c0c147c2b */ /* 0x000fd00008000008 */
[----:B------:R-:W-:-:S08]  /*0610*/  DFMA R20, R12, R20, UR14 ;  /* 0x0000000e0c147e2b */ /* 0x000fd00008000014 */
[----:B------:R-:W-:-:S08]  /*0620*/  DFMA R20, R12, R20, UR16 ;  /* 0x000000100c147e2b */ /* 0x000fd00008000014 */
[----:B------:R-:W-:-:S08]  /*0630*/  DFMA R20, R12, R20, UR18 ;  /* 0x000000120c147e2b */ /* 0x000fd00008000014 */
[----:B------:R-:W-:-:S08]  /*0640*/  DFMA R20, R12, R20, UR20 ;  /* 0x000000140c147e2b */ /* 0x000fd00008000014 */
[----:B------:R-:W-:-:S08]  /*0650*/  DFMA R20, R12, R20, UR22 ;  /* 0x000000160c147e2b */ /* 0x000fd00008000014 */
[----:B------:R-:W-:-:S08]  /*0660*/  DFMA R20, R12, R20, UR24 ;  /* 0x000000180c147e2b */ /* 0x000fd00008000014 */
[----:B------:R-:W-:-:S08]  /*0670*/  DFMA R20, R12, R20, UR26 ;  /* 0x0000001a0c147e2b */ /* 0x000fd00008000014 */
        /* <DEDUP_REMOVED lines=16> */
[----:B------:R-:W-:Y:S02]  /*0780*/  @!P1 IMAD.MOV.U32 R18, RZ, RZ, R12 ;  /* 0x000000ffff129224 */ /* 0x000fe400078e000c */
[----:B------:R-:W-:-:S06]  /*0790*/  @!P1 IMAD.MOV.U32 R12, RZ, RZ, RZ ;  /* 0x000000ffff0c9224 */ /* 0x000fcc00078e00ff */
[----:B------:R-:W-:-:S11]  /*07a0*/  @!P1 DMUL R20, R18, R12 ;  /* 0x0000000c12149228 */ /* 0x000fd60000000000 */
.L_x_53:
[----:B------:R-:W-:Y:S05]  /*07b0*/  BSYNC.RECONVERGENT B0 ;  /* 0x0000000000007941 */ /* 0x000fea0003800200 */
.L_x_52:
[----:B------:R-:W-:Y:S01]  /*07c0*/  DADD R18, R22, -6.75539944105574400000e+15 ;  /* 0xc338000016127429 */ /* 0x000fe20000000000 */
[----:B------:R-:W0:Y:S01]  /*07d0*/  LDC.64 R36, c[0x0][0x390] ;  /* 0x0000e400ff247b82 */ /* 0x000e220000000a00 */
[----:B------:R-:W-:Y:S01]  /*07e0*/  DADD R32, R24, -1 ;  /* 0xbff0000018207429 */ /* 0x000fe20000000000 */
[----:B------:R-:W-:Y:S01]  /*07f0*/  FSETP.GEU.AND P1, PT, |R27|, 4.1917929649353027344, PT ;  /* 0x4086232b1b00780b */ /* 0x000fe20003f2e200 */
[----:B------:R-:W-:Y:S01]  /*0800*/  DADD R28, -R10, 1 ;  /* 0x3ff000000a1c7429 */ /* 0x000fe20000000100 */
[----:B------:R-:W-:Y:S03]  /*0810*/  BSSY.RECONVERGENT B0, `(.L_x_54) ;  /* 0x000003c000007945 */ /* 0x000fe60003800200 */
[C---:B------:R-:W-:Y:S01]  /*0820*/  DFMA R12, R18.reuse, -UR8, R26 ;  /* 0x80000008120c7c2b */ /* 0x040fe2000800001a */
[----:B------:R-:W1:Y:S07]  /*0830*/  LDCU.64 UR8, c[0x0][0x358] ;  /* 0x00006b00ff0877ac */ /* 0x000e6e0008000a00 */
[----:B------:R-:W-:-:S02]  /*0840*/  DFMA R12, R18, -UR10, R12 ;  /* 0x8000000a120c7c2b */ /* 0x000fc4000800000c */
[----:B------:R-:W-:-:S06]  /*0850*/  DADD R18, R10, R10 ;  /* 0x000000000a127229 */ /* 0x000fcc000000000a */
[----:B------:R-:W-:Y:S01]  /*0860*/  DFMA R8, R12, UR12, R8 ;  /* 0x0000000c0c087c2b */ /* 0x000fe20008000008 */
[----:B0-----:R-:W-:Y:S01]  /*0870*/  IMAD.WIDE R36, R15, 0x8, R36 ;  /* 0x000000080f247825 */ /* 0x001fe200078e0224 */
[----:B------:R-:W-:Y:S02]  /*0880*/  DMUL R32, R18, R32 ;  /* 0x0000002012207228 */ /* 0x000fe40000000000 */
[----:B------:R-:W-:-:S04]  /*0890*/  DADD R18, R24, -R18 ;  /* 0x0000000018127229 */ /* 0x000fc80000000812 */
[----:B------:R-:W-:-:S04]  /*08a0*/  DFMA R8, R12, R8, UR14 ;  /* 0x0000000e0c087e2b */ /* 0x000fc80008000008 */
[C---:B------:R-:W-:Y:S02]  /*08b0*/  DFMA R18, R10.reuse, R24, R18 ;  /* 0x000000180a12722b */ /* 0x040fe40000000012 */
[----:B------:R-:W-:Y:S02]  /*08c0*/  DMUL R10, R10, R28 ;  /* 0x0000001c0a0a7228 */ /* 0x000fe40000000000 */
[----:B------:R-:W-:-:S04]  /*08d0*/  DFMA R8, R12, R8, UR16 ;  /* 0x000000100c087e2b */ /* 0x000fc80008000008 */
[----:B------:R-:W-:Y:S02]  /*08e0*/  DADD R28, R18, 2 ;  /* 0x40000000121c7429 */ /* 0x000fe40000000000 */
[----:B------:R-:W-:Y:S02]  /*08f0*/  DMUL R10, R24, R10 ;  /* 0x0000000a180a7228 */ /* 0x000fe40000000000 */
[----:B------:R-:W-:-:S04]  /*0900*/  DFMA R8, R12, R8, UR18 ;  /* 0x000000120c087e2b */ /* 0x000fc80008000008 */
[----:B------:R-:W-:Y:S02]  /*0910*/  DMUL R32, R32, R28 ;  /* 0x0000001c20207228 */ /* 0x000fe40000000000 */
[----:B------:R-:W-:Y:S02]  /*0920*/  DADD R28, -R24, 1 ;  /* 0x3ff00000181c7429 */ /* 0x000fe40000000100 */
[----:B------:R-:W-:-:S04]  /*0930*/  DFMA R8, R12, R8, UR20 ;  /* 0x000000140c087e2b */ /* 0x000fc80008000008 */
[----:B------:R-:W-:Y:S02]  /*0940*/  DMUL R32, R32, R20 ;  /* 0x0000001420207228 */ /* 0x000fe40000000000 */
[----:B------:R-:W-:Y:S02]  /*0950*/  DMUL R10, R10, R28 ;  /* 0x0000001c0a0a7228 */ /* 0x000fe40000000000 */
[----:B------:R-:W-:-:S06]  /*0960*/  DFMA R8, R12, R8, UR22 ;  /* 0x000000160c087e2b */ /* 0x000fcc0008000008 */
[----:B------:R-:W-:Y:S02]  /*0970*/  DMUL R10, R10, R20 ;  /* 0x000000140a0a7228 */ /* 0x000fe40000000000 */
[----:B------:R-:W-:-:S08]  /*0980*/  DFMA R8, R12, R8, UR24 ;  /* 0x000000180c087e2b */ /* 0x000fd00008000008 */
[C---:B------:R-:W-:Y:S02]  /*0990*/  DFMA R18, R12.reuse, R8, UR26 ;  /* 0x0000001a0c127e2b */ /* 0x040fe40008000008 */
[----:B------:R-:W0:Y:S06]  /*09a0*/  LDC.64 R8, c[0x0][0x3a0] ;  /* 0x0000e800ff087b82 */ /* 0x000e2c0000000a00 */
[----:B------:R-:W-:-:S08]  /*09b0*/  DFMA R18, R12, R18, UR28 ;  /* 0x0000001c0c127e2b */ /* 0x000fd00008000012 */
[----:B------:R-:W-:-:S08]  /*09c0*/  DFMA R18, R12, R18, 1 ;  /* 0x3ff000000c12742b */ /* 0x000fd00000000012 */
[----:B------:R-:W-:Y:S01]  /*09d0*/  DFMA R18, R12, R18, 1 ;  /* 0x3ff000000c12742b */ /* 0x000fe20000000012 */
[----:B------:R-:W-:-:S04]  /*09e0*/  IMAD R13, R31, R0, R6 ;  /* 0x000000001f0d7224 */ /* 0x000fc800078e0206 */
[----:B0-----:R-:W-:-:S05]  /*09f0*/  IMAD.WIDE R20, R13, 0x8, R8 ;  /* 0x000000080d147825 */ /* 0x001fca00078e0208 */
[----:B-1----:R0:W-:Y:S04]  /*0a00*/  STG.E.64 desc[UR8][R20.64], R32 ;  /* 0x0000002014007986 */ /* 0x0021e8000c101b08 */
[----:B------:R1:W-:Y:S01]  /*0a10*/  STG.E.64 desc[UR8][R36.64], R32 ;  /* 0x0000002024007986 */ /* 0x0003e2000c101b08 */
[----:B0-----:R-:W0:Y:S01]  /*0a20*/  LDC.64 R20, c[0x0][0x3b8] ;  /* 0x0000ee00ff147b82 */ /* 0x001e220000000a00 */
[----:B-1----:R-:W-:-:S05]  /*0a30*/  VIADD R32, R0, 0xffffffff ;  /* 0xffffffff00207836 */ /* 0x002fca0000000000 */
[----:B------:R-:W-:-:S04]  /*0a40*/  ISETP.NE.AND P0, PT, R6, R32, PT ;  /* 0x000000200600720c */ /* 0x000fc80003f05270 */
[----:B------:R-:W-:-:S04]  /*0a50*/  ISETP.NE.AND P0, PT, R6, RZ, P0 ;  /* 0x000000ff0600720c */ /* 0x000fc80000705270 */
[----:B------:R-:W-:-:S04]  /*0a60*/  ISETP.NE.AND P0, PT, R31, RZ, P0 ;  /* 0x000000ff1f00720c */ /* 0x000fc80000705270 */
[----:B------:R-:W-:Y:S01]  /*0a70*/  ISETP.NE.AND P0, PT, R31, R32, P0 ;  /* 0x000000201f00720c */ /* 0x000fe20000705270 */
[----:B0-----:R-:W-:-:S05]  /*0a80*/  IMAD.WIDE R12, R13, 0x8, R20 ;  /* 0x000000080d0c7825 */ /* 0x001fca00078e0214 */
[----:B------:R0:W-:Y:S02]  /*0a90*/  STG.E.64 desc[UR8][R12.64], R10 ;  /* 0x0000000a0c007986 */ /* 0x0001e4000c101b08 */
[----:B0-----:R-:W0:Y:S02]  /*0aa0*/  LDC.64 R12, c[0x0][0x3a8] ;  /* 0x0000ea00ff0c7b82 */ /* 0x001e240000000a00 */
[----:B0-----:R-:W-:-:S05]  /*0ab0*/  IMAD.WIDE R12, R15, 0x8, R12 ;  /* 0x000000080f0c7825 */ /* 0x001fca00078e020c */
[----:B------:R0:W-:Y:S02]  /*0ac0*/  @!P0 STG.E.64 desc[UR8][R12.64], R10 ;  /* 0x0000000a0c008986 */ /* 0x0001e4000c101b08 */
[----:B0-----:R-:W-:Y:S02]  /*0ad0*/  IMAD R11, R22, 0x100000, R19 ;  /* 0x00100000160b7824 */ /* 0x001fe400078e0213 */
[----:B------:R-:W-:Y:S01]  /*0ae0*/  IMAD.MOV.U32 R10, RZ, RZ, R18 ;  /* 0x000000ffff0a7224 */ /* 0x000fe200078e0012 */
[----:B------:R-:W-:Y:S06]  /*0af0*/  @!P1 BRA `(.L_x_55) ;  /* 0x0000000000349947 */ /* 0x000fec0003800000 */
[----:B------:R-:W-:Y:S01]  /*0b00*/  FSETP.GEU.AND P2, PT, |R27|, 4.2275390625, PT ;  /* 0x408748001b00780b */ /* 0x000fe20003f4e200 */
[C---:B------:R-:W-:Y:S02]  /*0b10*/  DSETP.GEU.AND P1, PT, R26.reuse, RZ, PT ;  /* 0x000000ff1a00722a */ /* 0x040fe40003f2e000 */
[----:B------:R-:W-:-:S10]  /*0b20*/  DADD R26, R26, +INF ;  /* 0x7ff000001a1a7429 */ /* 0x000fd40000000000 */
[----:B------:R-:W-:Y:S02]  /*0b30*/  @!P2 LEA.HI R6, R22, R22, RZ, 0x1 ;  /* 0x000000161606a211 */ /* 0x000fe400078f08ff */
[----:B------:R-:W-:Y:S02]  /*0b40*/  FSEL R10, R26, RZ, P1 ;  /* 0x000000ff1a0a7208 */ /* 0x000fe40000800000 */
[----:B------:R-:W-:Y:S02]  /*0b50*/  @!P2 SHF.R.S32.HI R23, RZ, 0x1, R6 ;  /* 0x00000001ff17a819 */ /* 0x000fe40000011406 */
[----:B------:R-:W-:-:S03]  /*0b60*/  FSEL R11, R27, RZ, P1 ;  /* 0x000000ff1b0b7208 */ /* 0x000fc60000800000 */
[----:B------:R-:W-:Y:S02]  /*0b70*/  @!P2 IMAD.IADD R22, R22, 0x1, -R23 ;  /* 0x000000011616a824 */ /* 0x000fe400078e0a17 */
[----:B------:R-:W-:-:S03]  /*0b80*/  @!P2 IMAD R23, R23, 0x100000, R19 ;  /* 0x001000001717a824 */ /* 0x000fc600078e0213 */
[----:B------:R-:W-:Y:S01]  /*0b90*/  @!P2 LEA R19, R22, 0x3ff00000, 0x14 ;  /* 0x3ff000001613a811 */ /* 0x000fe200078ea0ff */
[----:B------:R-:W-:Y:S02]  /*0ba0*/  @!P2 IMAD.MOV.U32 R22, RZ, RZ, R18 ;  /* 0x000000ffff16a224 */ /* 0x000fe400078e0012 */
[----:B------:R-:W-:-:S06]  /*0bb0*/  @!P2 IMAD.MOV.U32 R18, RZ, RZ, RZ ;  /* 0x000000ffff12a224 */ /* 0x000fcc00078e00ff */
[----:B------:R-:W-:-:S11]  /*0bc0*/  @!P2 DMUL R10, R22, R18 ;  /* 0x00000012160aa228 */ /* 0x000fd60000000000 */
.L_x_55:
[----:B------:R-:W-:Y:S05]  /*0bd0*/  BSYNC.RECONVERGENT B0 ;  /* 0x0000000000007941 */ /* 0x000fea0003800200 */
.L_x_54:
[C---:B------:R-:W-:Y:S01]  /*0be0*/  LEA.HI R6, R0.reuse, R0, RZ, 0x1 ;  /* 0x0000000000067211 */ /* 0x040fe200078f08ff */
[----:B------:R-:W-:Y:S01]  /*0bf0*/  DADD R18, R24, -1 ;  /* 0xbff0000018127429 */ /* 0x000fe20000000000 */
[C---:B------:R-:W-:Y:S01]  /*0c00*/  ISETP.NE.AND P1, PT, R7.reuse, R32, PT ;  /* 0x000000200700720c */ /* 0x040fe20003f25270 */
[C---:B------:R-:W-:Y:S01]  /*0c10*/  DADD R26, R34.reuse, R34 ;  /* 0x00000000221a7229 */ /* 0x040fe20000000022 */
[----:B------:R-:W-:Y:S01]  /*0c20*/  SHF.R.S32.HI R6, RZ, 0x1, R6 ;  /* 0x00000001ff067819 */ /* 0x000fe20000011406 */
[----:B------:R-:W-:Y:S01]  /*0c30*/  DADD R22, -R34, 1 ;  /* 0x3ff0000022167429 */ /* 0x000fe20000000100 */
[----:B------:R-:W-:Y:S01]  /*0c40*/  ISETP.NE.AND P1, PT, R7, RZ, P1 ;  /* 0x000000ff0700720c */ /* 0x000fe20000f25270 */
[----:B------:R-:W0:Y:S01]  /*0c50*/  LDCU.64 UR4, c[0x0][0x3b0] ;  /* 0x00007600ff0477ac */ /* 0x000e220008000a00 */
[----:B------:R-:W-:Y:S01]  /*0c60*/  IABS R30, R6 ;  /* 0x00000006001e7213 */ /* 0x000fe20000000000 */
[C---:B------:R-:W-:Y:S01]  /*0c70*/  IMAD R7, R31.reuse, R0, R7 ;  /* 0x000000001f077224 */ /* 0x040fe200078e0207 */
[C---:B------:R-:W-:Y:S01]  /*0c80*/  ISETP.NE.AND P1, PT, R31.reuse, RZ, P1 ;  /* 0x000000ff1f00720c */ /* 0x040fe20000f25270 */
[----:B------:R-:W-:Y:S01]  /*0c90*/  DMUL R18, R18, R26 ;  /* 0x0000001a12127228 */ /* 0x000fe20000000000 */
[----:B------:R-:W1:Y:S01]  /*0ca0*/  I2F.RP R14, R30 ;  /* 0x0000001e000e7306 */ /* 0x000e620000209400 */
[C---:B------:R-:W-:Y:S01]  /*0cb0*/  DADD R26, R24.reuse, -R26 ;  /* 0x00000000181a7229 */ /* 0x040fe2000000081a */
[----:B------:R-:W-:Y:S01]  /*0cc0*/  ISETP.NE.AND P1, PT, R31, R32, P1 ;  /* 0x000000201f00720c */ /* 0x000fe20000f25270 */
[----:B------:R-:W-:Y:S01]  /*0cd0*/  IMAD R0, R0, R0, RZ ;  /* 0x0000000000007224 */ /* 0x000fe200078e02ff */
[----:B------:R-:W-:Y:S01]  /*0ce0*/  @P0 STG.E.64 desc[UR8][R12.64], RZ ;  /* 0x000000ff0c000986 */ /* 0x000fe2000c101b08 */
[----:B------:R-:W-:Y:S03]  /*0cf0*/  BSSY.RECONVERGENT B0, `(.L_x_56) ;  /* 0x00001b9000007945 */ /* 0x000fe60003800200 */
[----:B------:R-:W-:Y:S01]  /*0d00*/  STS.64 [R5], RZ ;  /* 0x000000ff05007388 */ /* 0x000fe20000000a00 */
[----:B------:R-:W-:-:S02]  /*0d10*/  DFMA R26, R24, R34, R26 ;  /* 0x00000022181a722b */ /* 0x000fc4000000001a */
[----:B------:R-:W-:Y:S01]  /*0d20*/  DMUL R34, R34, R22 ;  /* 0x0000001622227228 */ /* 0x000fe20000000000 */
[----:B-1----:R-:W1:Y:S05]  /*0d30*/  MUFU.RCP R14, R14 ;  /* 0x0000000e000e7308 */ /* 0x002e6a0000001000 */
[----:B------:R-:W-:Y:S02]  /*0d40*/  DADD R26, R26, 2 ;  /* 0x400000001a1a7429 */ /* 0x000fe40000000000 */
[----:B------:R-:W-:-:S06]  /*0d50*/  DMUL R24, R24, R34 ;  /* 0x0000002218187228 */ /* 0x000fcc0000000000 */
[----:B------:R-:W-:Y:S02]  /*0d60*/  DMUL R26, R18, R26 ;  /* 0x0000001a121a7228 */ /* 0x000fe40000000000 */
[----:B------:R-:W-:Y:S01]  /*0d70*/  DMUL R24, R28, R24 ;  /* 0x000000181c187228 */ /* 0x000fe20000000000 */
[----:B0-----:R-:W-:Y:S01]  /*0d80*/  @!P1 IMAD.U32 R18, RZ, RZ, UR4 ;  /* 0x00000004ff129e24 */ /* 0x001fe2000f8e00ff */
[----:B------:R-:W-:Y:S01]  /*0d90*/  IABS R28, R6 ;  /* 0x00000006001c7213 */ /* 0x000fe20000000000 */
[----:B------:R-:W-:Y:S02]  /*0da0*/  @!P1 IMAD.U32 R19, RZ, RZ, UR5 ;  /* 0x00000005ff139e24 */ /* 0x000fe4000f8e00ff */
[----:B-1----:R-:W-:Y:S01]  /*0db0*/  VIADD R22, R14, 0xffffffe ;  /* 0x0ffffffe0e167836 */ /* 0x002fe20000000000 */
[-C--:B------:R-:W-:Y:S02]  /*0dc0*/  DMUL R26, R26, R10.reuse ;  /* 0x0000000a1a1a7228 */ /* 0x080fe40000000000 */
[----:B------:R-:W-:Y:S01]  /*0dd0*/  DMUL R10, R24, R10 ;  /* 0x0000000a180a7228 */ /* 0x000fe20000000000 */
[----:B------:R0:W1:Y:S01]  /*0de0*/  F2I.FTZ.U32.TRUNC.NTZ R23, R22 ;  /* 0x0000001600177305 */ /* 0x000062000021f000 */
[----:B------:R-:W-:-:S04]  /*0df0*/  @!P1 IMAD.WIDE R24, R15, 0x8, R18 ;  /* 0x000000080f189825 */ /* 0x000fc800078e0212 */
[----:B------:R-:W-:Y:S02]  /*0e00*/  @P1 IMAD.U32 R18, RZ, RZ, UR4 ;  /* 0x00000004ff121e24 */ /* 0x000fe4000f8e00ff */
[----:B------:R-:W-:Y:S02]  /*0e10*/  @P1 IMAD.U32 R19, RZ, RZ, UR5 ;  /* 0x00000005ff131e24 */ /* 0x000fe4000f8e00ff */
[----:B0-----:R-:W-:Y:S02]  /*0e20*/  IMAD.MOV.U32 R22, RZ, RZ, RZ ;  /* 0x000000ffff167224 */ /* 0x001fe400078e00ff */
[----:B-1----:R-:W-:-:S04]  /*0e30*/  IMAD.MOV R33, RZ, RZ, -R23 ;  /* 0x000000ffff217224 */ /* 0x002fc800078e0a17 */
[----:B------:R-:W-:-:S04]  /*0e40*/  IMAD R29, R33, R30, RZ ;  /* 0x0000001e211d7224 */ /* 0x000fc800078e02ff */
[----:B------:R-:W-:Y:S01]  /*0e50*/  IMAD.HI.U32 R23, R23, R29, R22 ;  /* 0x0000001d17177227 */ /* 0x000fe200078e0016 */
[----:B------:R-:W-:-:S03]  /*0e60*/  IABS R29, R15 ;  /* 0x0000000f001d7213 */ /* 0x000fc60000000000 */
[----:B------:R-:W-:Y:S01]  /*0e70*/  IMAD.MOV R22, RZ, RZ, -R28 ;  /* 0x000000ffff167224 */ /* 0x000fe200078e0a1c */
[----:B------:R-:W-:Y:S01]  /*0e80*/  LOP3.LUT R28, R15, R6, RZ, 0x3c, !PT ;  /* 0x000000060f1c7212 */ /* 0x000fe200078e3cff */
[----:B------:R-:W-:-:S03]  /*0e90*/  IMAD.HI.U32 R14, R23, R29, RZ ;  /* 0x0000001d170e7227 */ /* 0x000fc600078e00ff */
[----:B------:R-:W-:Y:S01]  /*0ea0*/  ISETP.GE.AND P3, PT, R28, RZ, PT ;  /* 0x000000ff1c00720c */ /* 0x000fe20003f66270 */
[----:B------:R-:W-:Y:S02]  /*0eb0*/  IMAD R29, R14, R22, R29 ;  /* 0x000000160e1d7224 */ /* 0x000fe400078e021d */
[----:B------:R-:W0:Y:S03]  /*0ec0*/  LDC.64 R22, c[0x0][0x398] ;  /* 0x0000e600ff167b82 */ /* 0x000e260000000a00 */
[----:B------:R-:W-:-:S13]  /*0ed0*/  ISETP.GT.U32.AND P2, PT, R30, R29, PT ;  /* 0x0000001d1e00720c */ /* 0x000fda0003f44070 */
[----:B------:R-:W-:Y:S02]  /*0ee0*/  @!P2 IMAD.IADD R29, R29, 0x1, -R30 ;  /* 0x000000011d1da824 */ /* 0x000fe400078e0a1e */
[----:B------:R-:W-:Y:S01]  /*0ef0*/  @!P2 VIADD R14, R14, 0x1 ;  /* 0x000000010e0ea836 */ /* 0x000fe20000000000 */
[----:B------:R-:W-:Y:S02]  /*0f00*/  ISETP.NE.AND P2, PT, R6, RZ, PT ;  /* 0x000000ff0600720c */ /* 0x000fe40003f45270 */
[----:B------:R-:W-:Y:S01]  /*0f10*/  ISETP.GE.U32.AND P4, PT, R29, R30, PT ;  /* 0x0000001e1d00720c */ /* 0x000fe20003f86070 */
[----:B------:R-:W-:-:S04]  /*0f20*/  IMAD.WIDE R28, R7, 0x8, R8 ;  /* 0x00000008071c7825 */ /* 0x000fc800078e0208 */
[----:B0-----:R-:W-:Y:S01]  /*0f30*/  IMAD.WIDE R8, R15, 0x8, R22 ;  /* 0x000000080f087825 */ /* 0x001fe200078e0216 */
[----:B------:R-:W-:Y:S03]  /*0f40*/  STG.E.64 desc[UR8][R28.64], R26 ;  /* 0x0000001a1c007986 */ /* 0x000fe6000c101b08 */
[----:B------:R-:W-:Y:S01]  /*0f50*/  IMAD.WIDE R22, R7, 0x8, R20 ;  /* 0x0000000807167825 */ /* 0x000fe200078e0214 */
[----:B------:R-:W-:Y:S03]  /*0f60*/  STG.E.64 desc[UR8][R8.64], R26 ;  /* 0x0000001a08007986 */ /* 0x000fe6000c101b08 */
[----:B------:R-:W-:Y:S01]  /*0f70*/  IMAD.MOV R7, RZ, RZ, -R6 ;  /* 0x000000ffff077224 */ /* 0x000fe200078e0a06 */
[----:B------:R0:W-:Y:S01]  /*0f80*/  STG.E.64 desc[UR8][R22.64], R10 ;  /* 0x0000000a16007986 */ /* 0x0001e2000c101b08 */
[----:B------:R-:W-:-:S03]  /*0f90*/  @P1 IMAD.WIDE R20, R15, 0x8, R18 ;  /* 0x000000080f141825 */ /* 0x000fc600078e0212 */
[----:B------:R-:W-:Y:S01]  /*0fa0*/  LEA.HI R0, R0, R7, RZ, 0x1f ;  /* 0x0000000700007211 */ /* 0x000fe200078ff8ff */
[----:B------:R1:W-:Y:S01]  /*0fb0*/  @!P1 STG.E.64 desc[UR8][R24.64], R10 ;  /* 0x0000000a18009986 */ /* 0x0003e2000c101b08 */
[----:B------:R-:W-:Y:S02]  /*0fc0*/  @P4 VIADD R14, R14, 0x1 ;  /* 0x000000010e0e4836 */ /* 0x000fe40000000000 */
[C---:B------:R-:W-:Y:S01]  /*0fd0*/  ISETP.GE.AND P0, PT, R15.reuse, R0, PT ;  /* 0x000000000f00720c */ /* 0x040fe20003f06270 */
[----:B------:R1:W-:Y:S01]  /*0fe0*/  @P1 STG.E.64 desc[UR8][R20.64], RZ ;  /* 0x000000ff14001986 */ /* 0x0003e2000c101b08 */
[----:B------:R-:W-:Y:S01]  /*0ff0*/  @!P3 IMAD.MOV R14, RZ, RZ, -R14 ;  /* 0x000000ffff0eb224 */ /* 0x000fe200078e0a0e */
[-C--:B------:R-:W-:Y:S02]  /*1000*/  @!P2 LOP3.LUT R14, RZ, R6.reuse, RZ, 0x33, !PT ;  /* 0x00000006ff0ea212 */ /* 0x080fe400078e33ff */
[----:B------:R-:W-:Y:S02]  /*1010*/  ISETP.LT.OR P0, PT, R15, R6, P0 ;  /* 0x000000060f00720c */ /* 0x000fe40000701670 */
[----:B0-----:R-:W-:-:S11]  /*1020*/  @P1 CS2R R10, SRZ ;  /* 0x00000000000a1805 */ /* 0x001fd6000001ff00 */
[----:B-1----:R-:W-:Y:S05]  /*1030*/  @P0 BRA `(.L_x_57) ;  /* 0x0000001800100947 */ /* 0x002fea0003800000 */
        /* <DEDUP_REMOVED lines=11> */
[----:B------:R-:W2:Y:S01]  /*10f0*/  LDCU.64 UR4, c[0x0][0x3b0] ;  /* 0x00007600ff0477ac */ /* 0x000ea20008000a00 */
[----:B------:R-:W-:Y:S01]  /*1100*/  SHF.R.S32.HI R0, RZ, 0x1f, R34 ;  /* 0x0000001fff007819 */ /* 0x000fe20000011422 */
[----:B------:R-:W3:Y:S01]  /*1110*/  LDG.E.64 R24, desc[UR8][R12.64] ;  /* 0x000000080c187981 */ /* 0x000ee2000c1e1b00 */
[C---:B------:R-:W-:Y:S02]  /*1120*/  IADD3 R14, P0, PT, R7.reuse, R34, RZ ;  /* 0x00000022070e7210 */ /* 0x040fe40007f1e0ff */
[----:B------:R-:W-:Y:S02]  /*1130*/  IADD3 R23, PT, PT, R34, R7, -R6 ;  /* 0x0000000722177210 */ /* 0x000fe40007ffe806 */
[----:B------:R-:W-:Y:S02]  /*1140*/  LEA.HI.X.SX32 R15, R7, R0, 0x1, P0 ;  /* 0x00000000070f7211 */ /* 0x000fe400000f0eff */
[----:B--2---:R-:W-:Y:S01]  /*1150*/  LEA R20, P0, R14, UR4, 0x3 ;  /* 0x000000040e147c11 */ /* 0x004fe2000f8018ff */
[----:B------:R-:W-:Y:S01]  /*1160*/  IMAD R27, R6, 0x2, R23 ;  /* 0x00000002061b7824 */ /* 0x000fe200078e0217 */
[----:B------:R-:W2:Y:S02]  /*1170*/  LDCU UR4, c[0x0][0x38c] ;  /* 0x00007180ff0477ac */ /* 0x000ea40008000800 */
[----:B------:R-:W-:Y:S01]  /*1180*/  LEA.HI.X R21, R14, UR5, R15, 0x3, P0 ;  /* 0x000000050e157c11 */ /* 0x000fe200080f1c0f */
[----:B------:R-:W-:-:S05]  /*1190*/  IMAD.WIDE R14, R23, 0x8, R18 ;  /* 0x00000008170e7825 */ /* 0x000fca00078e0212 */
[----:B------:R-:W4:Y:S01]  /*11a0*/  LDG.E.64 R20, desc[UR8][R20.64+-0x8] ;  /* 0xfffff80814147981 */ /* 0x000f22000c1e1b00 */
[----:B------:R-:W-:-:S03]  /*11b0*/  IMAD.WIDE R26, R27, 0x8, R18 ;  /* 0x000000081b1a7825 */ /* 0x000fc600078e0212 */
[----:B------:R-:W5:Y:S04]  /*11c0*/  LDG.E.64 R14, desc[UR8][R14.64] ;  /* 0x000000080e0e7981 */ /* 0x000f68000c1e1b00 */
[----:B------:R-:W3:Y:S01]  /*11d0*/  LDG.E.64 R26, desc[UR8][R26.64] ;  /* 0x000000081a1a7981 */ /* 0x000ee2000c1e1b00 */
[----:B--2---:R-:W2:Y:S01]  /*11e0*/  MUFU.RCP64H R19, UR4 ;  /* 0x0000000400137d08 */ /* 0x004ea20008001800 */
[----:B------:R-:W-:-:S06]  /*11f0*/  IMAD.MOV.U32 R18, RZ, RZ, 0x1 ;  /* 0x00000001ff127424 */ /* 0x000fcc00078e00ff */
[----:B--2---:R-:W-:-:S08]  /*1200*/  DFMA R22, R18, -R16, 1 ;  /* 0x3ff000001216742b */ /* 0x004fd00000000810 */
[----:B------:R-:W-:-:S08]  /*1210*/  DFMA R22, R22, R22, R22 ;  /* 0x000000161616722b */ /* 0x000fd00000000016 */
[----:B------:R-:W-:Y:S01]  /*1220*/  DFMA R22, R18, R22, R18 ;  /* 0x000000161216722b */ /* 0x000fe20000000012 */
[----:B------:R-:W-:Y:S01]  /*1230*/  BSSY.RECONVERGENT B2, `(.L_x_61) ;  /* 0x0000014000027945 */ /* 0x000fe20003800200 */
[----:B----4-:R-:W-:-:S08]  /*1240*/  DADD R20, R20, R10 ;  /* 0x0000000014147229 */ /* 0x010fd0000000000a */
[----:B-----5:R-:W-:Y:S02]  /*1250*/  DADD R20, R20, R14 ;  /* 0x0000000014147229 */ /* 0x020fe4000000000e */
[----:B------:R-:W-:-:S06]  /*1260*/  DFMA R14, R22, -R16, 1 ;  /* 0x3ff00000160e742b */ /* 0x000fcc0000000810 */
[----:B---3--:R-:W-:Y:S02]  /*1270*/  DADD R20, R20, R26 ;  /* 0x0000000014147229 */ /* 0x008fe4000000001a */
        /* <DEDUP_REMOVED lines=12> */
[----:B01----:R-:W-:Y:S05]  /*1340*/  CALL.REL.NOINC `($__internal_1_$__cuda_sm20_div_rn_f64_full) ;  /* 0x0000001400bc7944 */ /* 0x003fea0003c00000 */
[----:B------:R-:W-:Y:S02]  /*1350*/  IMAD.MOV.U32 R14, RZ, RZ, R18 ;  /* 0x000000ffff0e7224 */ /* 0x000fe400078e0012 */
[----:B------:R-:W-:-:S07]  /*1360*/  IMAD.MOV.U32 R15, RZ, RZ, R19 ;  /* 0x000000ffff0f7224 */ /* 0x000fce00078e0013 */
.L_x_62:
[----:B------:R-:W-:Y:S05]  /*1370*/  BSYNC.RECONVERGENT B2 ;  /* 0x0000000000027941 */ /* 0x000fea0003800200 */
.L_x_61:
[----:B------:R-:W2:Y:S01]  /*1380*/  LDCU UR4, c[0x0][0x38c] ;  /* 0x00007180ff0477ac */ /* 0x000ea20008000800 */
[----:B------:R-:W3:Y:S01]  /*1390*/  LDC.64 R16, c[0x0][0x388] ;  /* 0x0000e200ff107b82 */ /* 0x000ee20000000a00 */
[----:B------:R-:W-:Y:S01]  /*13a0*/  IMAD.MOV.U32 R18, RZ, RZ, 0x1 ;  /* 0x00000001ff127424 */ /* 0x000fe200078e00ff */
[----:B------:R-:W-:Y:S01]  /*13b0*/  FSETP.GEU.AND P1, PT, |R15|, 6.5827683646048100446e-37, PT ;  /* 0x036000000f00780b */ /* 0x000fe20003f2e200 */
[----:B------:R-:W-:Y:S01]  /*13c0*/  BSSY.RECONVERGENT B2, `(.L_x_63) ;  /* 0x0000011000027945 */ /* 0x000fe20003800200 */
[----:B--2---:R-:W3:Y:S03]  /*13d0*/  MUFU.RCP64H R19, UR4 ;  /* 0x0000000400137d08 */ /* 0x004ee60008001800 */
[----:B---3--:R-:W-:-:S08]  /*13e0*/  DFMA R20, R18, -R16, 1 ;  /* 0x3ff000001214742b */ /* 0x008fd00000000810 */
        /* <DEDUP_REMOVED lines=11> */
[----:B01----:R-:W-:Y:S05]  /*14a0*/  CALL.REL.NOINC `($__internal_1_$__cuda_sm20_div_rn_f64_full) ;  /* 0x0000001400647944 */ /* 0x003fea0003c00000 */
[----:B------:R-:W-:Y:S02]  /*14b0*/  IMAD.MOV.U32 R30, RZ, RZ, R18 ;  /* 0x000000ffff1e7224 */ /* 0x000fe400078e0012 */
[----:B------:R-:W-:-:S07]  /*14c0*/  IMAD.MOV.U32 R31, RZ, RZ, R19 ;  /* 0x000000ffff1f7224 */ /* 0x000fce00078e0013 */
.L_x_64:
[----:B------:R-:W-:Y:S05]  /*14d0*/  BSYNC.RECONVERGENT B2 ;  /* 0x0000000000027941 */ /* 0x000fea0003800200 */
.L_x_63:
[----:B------:R-:W2:Y:S01]  /*14e0*/  LDG.E.64 R36, desc[UR8][R36.64] ;  /* 0x0000000824247981 */ /* 0x000ea2000c1e1b00 */
[----:B------:R-:W-:Y:S01]  /*14f0*/  BSSY.RECONVERGENT B2, `(.L_x_65) ;  /* 0x0000006000027945 */ /* 0x000fe20003800200 */
[----:B------:R-:W-:Y:S01]  /*1500*/  MOV R0, 0x1550 ;  /* 0x0000155000007802 */ /* 0x000fe20000000f00 */
[----:B--2---:R-:W-:-:S08]  /*1510*/  DADD R30, -R36, R30 ;  /* 0x00000000241e7229 */ /* 0x004fd0000000011e */
[----:B------:R-:W-:-:S10]  /*1520*/  DADD R16, -RZ, |R30| ;  /* 0x00000000ff107229 */ /* 0x000fd4000000051e */
[----:B------:R-:W-:-:S07]  /*1530*/  IMAD.MOV.U32 R35, RZ, RZ, R17 ;  /* 0x000000ffff237224 */ /* 0x000fce00078e0011 */
[----:B01----:R-:W-:Y:S05]  /*1540*/  CALL.REL.NOINC `($_Z10INITIALIZEidPdS_S_S_S_S_S_$__internal_accurate_pow) ;  /* 0x0000001800a87944 */ /* 0x003fea0003c00000 */
[----:B------:R-:W-:Y:S05]  /*1550*/  BSYNC.RECONVERGENT B2 ;  /* 0x0000000000027941 */ /* 0x000fea0003800200 */
.L_x_65:
        /* <DEDUP_REMOVED lines=13> */
.L_x_67:
[----:B------:R-:W-:Y:S05]  /*1630*/  BSYNC.RECONVERGENT B2 ;  /* 0x0000000000027941 */ /* 0x000fea0003800200 */
.L_x_66:
[----:B------:R-:W-:Y:S02]  /*1640*/  DADD R16, RZ, R16 ;  /* 0x00000000ff107229 */ /* 0x000fe40000000010 */
[----:B------:R-:W-:-:S08]  /*1650*/  DSETP.NEU.AND P0, PT, R30, 1, PT ;  /* 0x3ff000001e00742a */ /* 0x000fd00003f0d000 */
[----:B------:R-:W-:Y:S02]  /*1660*/  FSEL R30, R16, RZ, P0 ;  /* 0x000000ff101e7208 */ /* 0x000fe40000000000 */
[----:B------:R-:W-:-:S05]  /*1670*/  FSEL R31, R17, 1.875, P0 ;  /* 0x3ff00000111f7808 */ /* 0x000fca0000000000 */
[----:B------:R2:W-:Y:S02]  /*1680*/  STS.64 [R5], R30 ;  /* 0x0000001e05007388 */ /* 0x0005e40000000a00 */
.L_x_60:
[----:B------:R-:W-:Y:S05]  /*1690*/  BSYNC.RECONVERGENT B1 ;  /* 0x0000000000017941 */ /* 0x000fea0003800200 */
.L_x_59:
[----:B------:R-:W-:-:S05]  /*16a0*/  VIADD R15, R6, 0xffffffff ;  /* 0xffffffff060f7836 */ /* 0x000fca0000000000 */
[----:B------:R-:W-:-:S13]  /*16b0*/  ISETP.NE.AND P0, PT, R34, R15, PT ;  /* 0x0000000f2200720c */ /* 0x000fda0003f05270 */
[----:B------:R-:W-:Y:S05]  /*16c0*/  @!P0 BRA `(.L_x_57) ;  /* 0x00000010006c8947 */ /* 0x000fea0003800000 */
[----:B------:R-:W3:Y:S01]  /*16d0*/  LDCU.64 UR4, c[0x0][0x3a8] ;  /* 0x00007500ff0477ac */ /* 0x000ee20008000a00 */
[----:B------:R-:W4:Y:S01]  /*16e0*/  LDC.64 R14, c[0x0][0x3a8] ;  /* 0x0000ea00ff0e7b82 */ /* 0x000f220000000a00 */
[----:B------:R-:W-:Y:S01]  /*16f0*/  SHF.R.S32.HI R0, RZ, 0x1f, R34 ;  /* 0x0000001fff007819 */ /* 0x000fe20000011422 */
[----:B------:R-:W5:Y:S01]  /*1700*/  LDG.E.64 R12, desc[UR8][R12.64] ;  /* 0x000000080c0c7981 */ /* 0x000f62000c1e1b00 */
[----:B------:R-:W-:-:S04]  /*1710*/  IADD3 R17, P0, PT, R7, R34, RZ ;  /* 0x0000002207117210 */ /* 0x000fc80007f1e0ff */
[----:B------:R-:W-:Y:S02]  /*1720*/  LEA.HI.X.SX32 R0, R7, R0, 0x1, P0 ;  /* 0x0000000007007211 */ /* 0x000fe400000f0eff */
[----:B------:R-:W-:Y:S02]  /*1730*/  IADD3 R7, PT, PT, R34, R7, -R6 ;  /* 0x0000000722077210 */ /* 0x000fe40007ffe806 */
[C---:B---3--:R-:W-:Y:S01]  /*1740*/  LEA R16, P0, R17.reuse, UR4, 0x3 ;  /* 0x0000000411107c11 */ /* 0x048fe2000f8018ff */
[----:B------:R-:W3:Y:S03]  /*1750*/  LDCU UR4, c[0x0][0x38c] ;  /* 0x00007180ff0477ac */ /* 0x000ee60008000800 */
[----:B------:R-:W-:Y:S01]  /*1760*/  LEA.HI.X R17, R17, UR5, R0, 0x3, P0 ;  /* 0x0000000511117c11 */ /* 0x000fe200080f1c00 */
[----:B----4-:R-:W-:-:S05]  /*1770*/  IMAD.WIDE R18, R7, 0x8, R14 ;  /* 0x0000000807127825 */ /* 0x010fca00078e020e */
[----:B------:R-:W5:Y:S01]  /*1780*/  LDG.E.64 R16, desc[UR8][R16.64+0x8] ;  /* 0x0000080810107981 */ /* 0x000f62000c1e1b00 */
[----:B------:R-:W-:-:S03]  /*1790*/  IMAD R7, R6, 0x2, R7 ;  /* 0x0000000206077824 */ /* 0x000fc600078e0207 */
[----:B------:R-:W4:Y:S01]  /*17a0*/  LDG.E.64 R18, desc[UR8][R18.64] ;  /* 0x0000000812127981 */ /* 0x000f22000c1e1b00 */
[----:B------:R-:W-:Y:S02]  /*17b0*/  IMAD.WIDE R14, R7, 0x8, R14 ;  /* 0x00000008070e7825 */ /* 0x000fe400078e020e */
[----:B------:R-:W0:Y:S04]  /*17c0*/  LDC.64 R6, c[0x0][0x388] ;  /* 0x0000e200ff067b82 */ /* 0x000e280000000a00 */
[----:B------:R-:W2:Y:S01]  /*17d0*/  LDG.E.64 R14, desc[UR8][R14.64] ;  /* 0x000000080e0e7981 */ /* 0x000ea2000c1e1b00 */
[----:B---3--:R-:W0:Y:S01]  /*17e0*/  MUFU.RCP64H R21, UR4 ;  /* 0x0000000400157d08 */ /* 0x008e220008001800 */
[----:B------:R-:W-:-:S06]  /*17f0*/  IMAD.MOV.U32 R20, RZ, RZ, 0x1 ;  /* 0x00000001ff147424 */ /* 0x000fcc00078e00ff */
[----:B0-----:R-:W-:-:S08]  /*1800*/  DFMA R22, R20, -R6, 1 ;  /* 0x3ff000001416742b */ /* 0x001fd00000000806 */
[----:B------:R-:W-:-:S08]  /*1810*/  DFMA R22, R22, R22, R22 ;  /* 0x000000161616722b */ /* 0x000fd00000000016 */
[----:B------:R-:W-:Y:S01]  /*1820*/  DFMA R22, R20, R22, R20 ;  /* 0x000000161416722b */ /* 0x000fe20000000014 */
[----:B------:R-:W-:Y:S01]  /*1830*/  BSSY.RECONVERGENT B1, `(.L_x_68) ;  /* 0x0000012000017945 */ /* 0x000fe20003800200 */
[----:B-----5:R-:W-:-:S08]  /*1840*/  DADD R12, R12, R16 ;  /* 0x000000000c0c7229 */ /* 0x020fd00000000010 */
[----:B----4-:R-:W-:Y:S02]  /*1850*/  DADD R12, R12, R18 ;  /* 0x000000000c0c7229 */ /* 0x010fe40000000012 */
[----:B------:R-:W-:-:S06]  /*1860*/  DFMA R16, R22, -R6, 1 ;  /* 0x3ff000001610742b */ /* 0x000fcc0000000806 */
[----:B--2---:R-:W-:Y:S02]  /*1870*/  DADD R12, R12, R14 ;  /* 0x000000000c0c7229 */ /* 0x004fe4000000000e */
        /* <DEDUP_REMOVED lines=9> */
[----:B------:R-:W-:-:S07]  /*1910*/  MOV R0, 0x1930 ;  /* 0x0000193000007802 */ /* 0x000fce0000000f00 */
[----:B-1----:R-:W-:Y:S05]  /*1920*/  CALL.REL.NOINC `($__internal_1_$__cuda_sm20_div_rn_f64_full) ;  /* 0x0000001000447944 */ /* 0x002fea0003c00000 */
[----:B------:R-:W-:Y:S02]  /*1930*/  IMAD.MOV.U32 R6, RZ, RZ, R18 ;  /* 0x000000ffff067224 */ /* 0x000fe400078e0012 */
[----:B------:R-:W-:-:S07]  /*1940*/  IMAD.MOV.U32 R7, RZ, RZ, R19 ;  /* 0x000000ffff077224 */ /* 0x000fce00078e0013 */
.L_x_69:
[----:B------:R-:W-:Y:S05]  /*1950*/  BSYNC.RECONVERGENT B1 ;  /* 0x0000000000017941 */ /* 0x000fea0003800200 */
.L_x_68:
        /* <DEDUP_REMOVED lines=20> */
[----:B-1----:R-:W-:Y:S05]  /*1aa0*/  CALL.REL.NOINC `($__internal_1_$__cuda_sm20_div_rn_f64_full) ;  /* 0x0000000c00e47944 */ /* 0x002fea0003c00000 */
[----:B------:R-:W-:Y:S02]  /*1ab0*/  IMAD.MOV.U32 R10, RZ, RZ, R18 ;  /* 0x000000ffff0a7224 */ /* 0x000fe400078e0012 */
[----:B------:R-:W-:-:S07]  /*1ac0*/  IMAD.MOV.U32 R11, RZ, RZ, R19 ;  /* 0x000000ffff0b7224 */ /* 0x000fce00078e0013 */
.L_x_71:
[----:B------:R-:W-:Y:S05]  /*1ad0*/  BSYNC.RECONVERGENT B1 ;  /* 0x0000000000017941 */ /* 0x000fea0003800200 */
.L_x_70:
[----:B------:R-:W2:Y:S01]  /*1ae0*/  LDG.E.64 R6, desc[UR8][R8.64] ;  /* 0x0000000808067981 */ /* 0x000ea2000c1e1b00 */
[----:B------:R-:W-:Y:S01]  /*1af0*/  BSSY.RECONVERGENT B1, `(.L_x_72) ;  /* 0x0000006000017945 */ /* 0x000fe20003800200 */
[----:B------:R-:W-:Y:S01]  /*1b00*/  MOV R0, 0x1b50 ;  /* 0x00001b5000007802 */ /* 0x000fe20000000f00 */
[----:B--2---:R-:W-:-:S08]  /*1b10*/  DADD R6, -R6, R10 ;  /* 0x0000000006067229 */ /* 0x004fd0000000010a */
[----:B------:R-:W-:-:S10]  /*1b20*/  DADD R16, -RZ, |R6| ;  /* 0x00000000ff107229 */ /* 0x000fd40000000506 */
[----:B------:R-:W-:-:S07]  /*1b30*/  IMAD.MOV.U32 R35, RZ, RZ, R17 ;  /* 0x000000ffff237224 */ /* 0x000fce00078e0011 */
[----:B-1----:R-:W-:Y:S05]  /*1b40*/  CALL.REL.NOINC `($_Z10INITIALIZEidPdS_S_S_S_S_S_$__internal_accurate_pow) ;  /* 0x0000001400287944 */ /* 0x002fea0003c00000 */
[----:B------:R-:W-:Y:S05]  /*1b50*/  BSYNC.RECONVERGENT B1 ;  /* 0x0000000000017941 */ /* 0x000fea0003800200 */
.L_x_72:
        /* <DEDUP_REMOVED lines=14> */
.L_x_74:
[----:B------:R-:W-:Y:S05]  /*1c40*/  BSYNC.RECONVERGENT B1 ;  /* 0x0000000000017941 */ /* 0x000fea0003800200 */
.L_x_73:
[----:B------:R-:W-:Y:S02]  /*1c50*/  FSEL R6, R16, RZ, P2 ;  /* 0x000000ff10067208 */ /* 0x000fe40001000000 */
[----:B------:R-:W-:-:S06]  /*1c60*/  FSEL R7, R17, 1.875, P2 ;  /* 0x3ff0000011077808 */ /* 0x000fcc0001000000 */
[----:B------:R-:W-:-:S07]  /*1c70*/  DADD R30, R30, R6 ;  /* 0x000000001e1e7229 */ /* 0x000fce0000000006 */
[----:B------:R3:W-:Y:S01]  /*1c80*/  STS.64 [R5], R30 ;  /* 0x0000001e05007388 */ /* 0x0007e20000000a00 */
[----:B------:R-:W-:Y:S05]  /*1c90*/  BRA `(.L_x_57) ;  /* 0x0000000800f87947 */ /* 0x000fea0003800000 */
.L_x_58:
[----:B------:R-:W-:Y:S01]  /*1ca0*/  VIADD R15, R6, 0xffffffff ;  /* 0xffffffff060f7836 */ /* 0x000fe20000000000 */
[----:B------:R-:W-:Y:S01]  /*1cb0*/  BSSY.RECONVERGENT B1, `(.L_x_75) ;  /* 0x000005e000017945 */ /* 0x000fe20003800200 */
[----:B------:R-:W-:-:S03]  /*1cc0*/  CS2R R30, SRZ ;  /* 0x00000000001e7805 */ /* 0x000fc6000001ff00 */
[----:B------:R-:W-:-:S13]  /*1cd0*/  ISETP.NE.AND P0, PT, R34, R15, PT ;  /* 0x0000000f2200720c */ /* 0x000fda0003f05270 */
        /* <DEDUP_REMOVED lines=41> */
.L_x_78:
[----:B------:R-:W-:Y:S05]  /*1f70*/  BSYNC.RECONVERGENT B2 ;  /* 0x0000000000027941 */ /* 0x000fea0003800200 */
.L_x_77:
        /* <DEDUP_REMOVED lines=21> */
.L_x_80:
[----:B------:R-:W-:Y:S05]  /*20d0*/  BSYNC.RECONVERGENT B2 ;  /* 0x0000000000027941 */ /* 0x000fea0003800200 */
.L_x_79:
        /* <DEDUP_REMOVED lines=8> */
.L_x_81:
        /* <DEDUP_REMOVED lines=13> */
.L_x_83:
[----:B------:R-:W-:Y:S05]  /*2230*/  BSYNC.RECONVERGENT B2 ;  /* 0x0000000000027941 */ /* 0x000fea0003800200 */
.L_x_82:
[----:B------:R-:W-:Y:S02]  /*2240*/  DADD R16, RZ, R16 ;  /* 0x00000000ff107229 */ /* 0x000fe40000000010 */
[----:B------:R-:W-:-:S08]  /*2250*/  DSETP.NEU.AND P0, PT, R30, 1, PT ;  /* 0x3ff000001e00742a */ /* 0x000fd00003f0d000 */
[----:B------:R-:W-:Y:S02]  /*2260*/  FSEL R30, R16, RZ, P0 ;  /* 0x000000ff101e7208 */ /* 0x000fe40000000000 */
[----:B------:R-:W-:-:S05]  /*2270*/  FSEL R31, R17, 1.875, P0 ;  /* 0x3ff00000111f7808 */ /* 0x000fca0000000000 */
[----:B------:R2:W-:Y:S02]  /*2280*/  STS.64 [R5], R30 ;  /* 0x0000001e05007388 */ /* 0x0005e40000000a00 */
.L_x_76:
[----:B------:R-:W-:Y:S05]  /*2290*/  BSYNC.RECONVERGENT B1 ;  /* 0x0000000000017941 */ /* 0x000fea0003800200 */
.L_x_75:
[----:B------:R-:W-:-:S13]  /*22a0*/  ISETP.NE.AND P0, PT, R34, RZ, PT ;  /* 0x000000ff2200720c */ /* 0x000fda0003f05270 */
        /* <DEDUP_REMOVED lines=41> */
.L_x_85:
[----:B------:R-:W-:Y:S05]  /*2540*/  BSYNC.RECONVERGENT B1 ;  /* 0x0000000000017941 */ /* 0x000fea0003800200 */
.L_x_84:
        /* <DEDUP_REMOVED lines=23> */
.L_x_87:
[----:B------:R-:W-:Y:S05]  /*26c0*/  BSYNC.RECONVERGENT B1 ;  /* 0x0000000000017941 */ /* 0x000fea0003800200 */
.L_x_86:
        /* <DEDUP_REMOVED lines=8> */
.L_x_88:
        /* <DEDUP_REMOVED lines=14> */
.L_x_90:
[----:B------:R-:W-:Y:S05]  /*2830*/  BSYNC.RECONVERGENT B1 ;  /* 0x0000000000017941 */ /* 0x000fea0003800200 */
.L_x_89:
[----:B------:R-:W-:Y:S02]  /*2840*/  FSEL R6, R16, RZ, P2 ;  /* 0x000000ff10067208 */ /* 0x000fe40001000000 */
[----:B------:R-:W-:-:S06]  /*2850*/  FSEL R7, R17, 1.875, P2 ;  /* 0x3ff0000011077808 */ /* 0x000fcc0001000000 */
[----:B------:R-:W-:-:S07]  /*2860*/  DADD R30, R30, R6 ;  /* 0x000000001e1e7229 */ /* 0x000fce0000000006 */
[----:B------:R4:W-:Y:S04]  /*2870*/  STS.64 [R5], R30 ;  /* 0x0000001e05007388 */ /* 0x0009e80000000a00 */
.L_x_57:
[----:B------:R-:W-:Y:S05]  /*2880*/  BSYNC.RECONVERGENT B0 ;  /* 0x0000000000007941 */ /* 0x000fea0003800200 */
.L_x_56:
[----:B------:R-:W-:Y:S01]  /*2890*/  IMAD R3, R3, UR7, RZ ;  /* 0x0000000703037c24 */ /* 0x000fe2000f8e02ff */
[----:B------:R-:W-:Y:S01]  /*28a0*/  BAR.SYNC.DEFER_BLOCKING 0x0 ;  /* 0x0000000000007b1d */ /* 0x000fe20000010000 */
[----:B------:R-:W-:-:S03]  /*28b0*/  ISETP.NE.AND P1, PT, R4, RZ, PT ;  /* 0x000000ff0400720c */ /* 0x000fc60003f25270 */
[----:B------:R-:W-:-:S13]  /*28c0*/  ISETP.GE.U32.AND P0, PT, R3, 0x2, PT ;  /* 0x000000020300780c */ /* 0x000fda0003f06070 */
[----:B------:R-:W-:Y:S05]  /*28d0*/  @!P0 BRA `(.L_x_91) ;  /* 0x00000000002c8947 */ /* 0x000fea0003800000 */
.L_x_92:
[----:B------:R-:W-:-:S04]  /*28e0*/  SHF.R.U32.HI R10, RZ, 0x1, R3 ;  /* 0x00000001ff0a7819 */ /* 0x000fc80000011603 */
[----:B------:R-:W-:-:S13]  /*28f0*/  ISETP.GE.U32.AND P0, PT, R4, R10, PT ;  /* 0x0000000a0400720c */ /* 0x000fda0003f06070 */
[----:B------:R-:W-:Y:S01]  /*2900*/  @!P0 IMAD R0, R10, 0x8, R5 ;  /* 0x000000080a008824 */ /* 0x000fe200078e0205 */
[----:B------:R-:W-:Y:S04]  /*2910*/  @!P0 LDS.64 R8, [R5] ;  /* 0x0000000005088984 */ /* 0x000fe80000000a00 */
[----:B------:R-:W5:Y:S02]  /*2920*/  @!P0 LDS.64 R6, [R0] ;  /* 0x0000000000068984 */ /* 0x000f640000000a00 */
[----:B-----5:R-:W-:-:S07]  /*2930*/  @!P0 DADD R6, R6, R8 ;  /* 0x0000000006068229 */ /* 0x020fce0000000008 */
[----:B------:R0:W-:Y:S01]  /*2940*/  @!P0 STS.64 [R5], R6 ;  /* 0x0000000605008388 */ /* 0x0001e20000000a00 */
[----:B------:R-:W-:Y:S01]  /*2950*/  BAR.SYNC.DEFER_BLOCKING 0x0 ;  /* 0x0000000000007b1d */ /* 0x000fe20000010000 */
[----:B------:R-:W-:Y:S01]  /*2960*/  ISETP.GT.U32.AND P0, PT, R3, 0x3, PT ;  /* 0x000000030300780c */ /* 0x000fe20003f04070 */
[----:B------:R-:W-:-:S12]  /*2970*/  IMAD.MOV.U32 R3, RZ, RZ, R10 ;  /* 0x000000ffff037224 */ /* 0x000fd800078e000a */
[----:B0-----:R-:W-:Y:S05]  /*2980*/  @P0 BRA `(.L_x_92) ;  /* 0xfffffffc00d40947 */ /* 0x001fea000383ffff */
.L_x_91:
[----:B------:R-:W-:Y:S05]  /*2990*/  @P1 EXIT ;  /* 0x000000000000194d */ /* 0x000fea0003800000 */
[----:B------:R-:W5:Y:S01]  /*29a0*/  S2UR UR5, SR_CgaCtaId ;  /* 0x00000000000579c3 */ /* 0x000f620000008800 */
[----:B------:R-:W-:-:S07]  /*29b0*/  UMOV UR4, 0x400 ;  /* 0x0000040000047882 */ /* 0x000fce0000000000 */
[----:B------:R-:W0:Y:S08]  /*29c0*/  LDC R3, c[0x0][0x370] ;  /* 0x0000dc00ff037b82 */ /* 0x000e300000000800 */
[----:B------:R-:W1:Y:S01]  /*29d0*/  LDC.64 R6, c[0x0][0x3c0] ;  /* 0x0000f000ff067b82 */ /* 0x000e620000000a00 */
[----:B-----5:R-:W-:Y:S01]  /*29e0*/  ULEA UR4, UR5, UR4, 0x18 ;  /* 0x0000000405047291 */ /* 0x020fe2000f8ec0ff */
[----:B0-----:R-:W-:-:S08]  /*29f0*/  IMAD R3, R2, R3, UR6 ;  /* 0x0000000602037e24 */ /* 0x001fd0000f8e0203 */
[----:B--234-:R-:W0:Y:S01]  /*2a00*/  LDS.64 R4, [UR4] ;  /* 0x00000004ff047984 */ /* 0x01ce220008000a00 */
[----:B-1----:R-:W-:-:S05]  /*2a10*/  IMAD.WIDE.U32 R2, R3, 0x8, R6 ;  /* 0x0000000803027825 */ /* 0x002fca00078e0006 */
[----:B0-----:R-:W-:Y:S01]  /*2a20*/  STG.E.64 desc[UR8][R2.64], R4 ;  /* 0x0000000402007986 */ /* 0x001fe2000c101b08 */
[----:B------:R-:W-:Y:S05]  /*2a30*/  EXIT ;  /* 0x000000000000794d */ /* 0x000fea0003800000 */
        .weak           $__internal_1_$__cuda_sm20_div_rn_f64_full
        .type           $__internal_1_$__cuda_sm20_div_rn_f64_full,@function
        .size           $__internal_1_$__cuda_sm20_div_rn_f64_full,($_Z10INITIALIZEidPdS_S_S_S_S_S_$__internal_accurate_pow - $__internal_1_$__cuda_sm20_div_rn_f64_full)
$__internal_1_$__cuda_sm20_div_rn_f64_full:
[C---:B------:R-:W-:Y:S01]  /*2a40*/  FSETP.GEU.AND P0, PT, |R33|.reuse, 1.469367938527859385e-39, PT ;  /* 0x001000002100780b */ /* 0x040fe20003f0e200 */
[----:B------:R-:W-:Y:S01]  /*2a50*/  IMAD.MOV.U32 R16, RZ, RZ, 0x1 ;  /* 0x00000001ff107424 */ /* 0x000fe200078e00ff */
[----:B------:R-:W-:Y:S01]  /*2a60*/  LOP3.LUT R24, R33, 0x800fffff, RZ, 0xc0, !PT ;  /* 0x800fffff21187812 */ /* 0x000fe200078ec0ff */
[----:B------:R-:W-:Y:S01]  /*2a70*/  IMAD.MOV.U32 R27, RZ, RZ, 0x1ca00000 ;  /* 0x1ca00000ff1b7424 */ /* 0x000fe200078e00ff */
[C---:B------:R-:W-:Y:S01]  /*2a80*/  FSETP.GEU.AND P2, PT, |R15|.reuse, 1.469367938527859385e-39, PT ;  /* 0x001000000f00780b */ /* 0x040fe20003f4e200 */
[----:B------:R-:W-:Y:S01]  /*2a90*/  IMAD.MOV.U32 R22, RZ, RZ, R14 ;  /* 0x000000ffff167224 */ /* 0x000fe200078e000e */
[----:B------:R-:W-:Y:S01]  /*2aa0*/  LOP3.LUT R25, R24, 0x3ff00000, RZ, 0xfc, !PT ;  /* 0x3ff0000018197812 */ /* 0x000fe200078efcff */
[----:B------:R-:W-:Y:S01]  /*2ab0*/  IMAD.MOV.U32 R24, RZ, RZ, R32 ;  /* 0x000000ffff187224 */ /* 0x000fe200078e0020 */
[----:B------:R-:W-:Y:S01]  /*2ac0*/  LOP3.LUT R26, R15, 0x7ff00000, RZ, 0xc0, !PT ;  /* 0x7ff000000f1a7812 */ /* 0x000fe200078ec0ff */
[----:B------:R-:W-:Y:S01]  /*2ad0*/  BSSY.RECONVERGENT B3, `(.L_x_93) ;  /* 0x000004e000037945 */ /* 0x000fe20003800200 */
[----:B------:R-:W-:-:S03]  /*2ae0*/  LOP3.LUT R29, R33, 0x7ff00000, RZ, 0xc0, !PT ;  /* 0x7ff00000211d7812 */ /* 0x000fc600078ec0ff */
[----:B------:R-:W-:Y:S01]  /*2af0*/  @!P0 DMUL R24, R32, 8.98846567431157953865e+307 ;  /* 0x7fe0000020188828 */ /* 0x000fe20000000000 */
[----:B------:R-:W-:-:S03]  /*2b00*/  ISETP.GE.U32.AND P1, PT, R26, R29, PT ;  /* 0x0000001d1a00720c */ /* 0x000fc60003f26070 */
[----:B------:R-:W-:Y:S02]  /*2b10*/  @!P2 LOP3.LUT R19, R33, 0x7ff00000, RZ, 0xc0, !PT ;  /* 0x7ff000002113a812 */ /* 0x000fe400078ec0ff */
[----:B------:R-:W0:Y:S01]  /*2b20*/  MUFU.RCP64H R17, R25 ;  /* 0x0000001900117308 */ /* 0x000e220000001800 */
[----:B------:R-:W-:Y:S02]  /*2b30*/  SEL R23, R27, 0x63400000, !P1 ;  /* 0x634000001b177807 */ /* 0x000fe40004800000 */
[----:B------:R-:W-:Y:S02]  /*2b40*/  @!P2 ISETP.GE.U32.AND P3, PT, R26, R19, PT ;  /* 0x000000131a00a20c */ /* 0x000fe40003f66070 */
[----:B------:R-:W-:Y:S02]  /*2b50*/  LOP3.LUT R23, R23, 0x800fffff, R15, 0xf8, !PT ;  /* 0x800fffff17177812 */ /* 0x000fe400078ef80f */
[----:B------:R-:W-:Y:S01]  /*2b60*/  @!P0 LOP3.LUT R29, R25, 0x7ff00000, RZ, 0xc0, !PT ;  /* 0x7ff00000191d8812 */ /* 0x000fe200078ec0ff */
[----:B0-----:R-:W-:-:S08]  /*2b70*/  DFMA R20, R16, -R24, 1 ;  /* 0x3ff000001014742b */ /* 0x001fd00000000818 */
[----:B------:R-:W-:-:S08]  /*2b80*/  DFMA R20, R20, R20, R20 ;  /* 0x000000141414722b */ /* 0x000fd00000000014 */
[----:B------:R-:W-:Y:S01]  /*2b90*/  DFMA R20, R16, R20, R16 ;  /* 0x000000141014722b */ /* 0x000fe20000000010 */
[----:B------:R-:W-:-:S04]  /*2ba0*/  @!P2 SEL R17, R27, 0x63400000, !P3 ;  /* 0x634000001b11a807 */ /* 0x000fc80005800000 */
[----:B------:R-:W-:-:S03]  /*2bb0*/  @!P2 LOP3.LUT R18, R17, 0x80000000, R15, 0xf8, !PT ;  /* 0x800000001112a812 */ /* 0x000fc600078ef80f */
[----:B------:R-:W-:Y:S01]  /*2bc0*/  DFMA R16, R20, -R24, 1 ;  /* 0x3ff000001410742b */ /* 0x000fe20000000818 */
[----:B------:R-:W-:Y:S01]  /*2bd0*/  @!P2 LOP3.LUT R19, R18, 0x100000, RZ, 0xfc, !PT ;  /* 0x001000001213a812 */ /* 0x000fe200078efcff */
[----:B------:R-:W-:-:S06]  /*2be0*/  @!P2 IMAD.MOV.U32 R18, RZ, RZ, RZ ;  /* 0x000000ffff12a224 */ /* 0x000fcc00078e00ff */
[----:B------:R-:W-:Y:S02]  /*2bf0*/  DFMA R16, R20, R16, R20 ;  /* 0x000000101410722b */ /* 0x000fe40000000014 */
[----:B------:R-:W-:-:S08]  /*2c00*/  @!P2 DFMA R22, R22, 2, -R18 ;  /* 0x400000001616a82b */ /* 0x000fd00000000812 */
        /* <DEDUP_REMOVED lines=21> */
[----:B------:R-:W-:-:S06]  /*2d60*/  DFMA R22, R20, -R24, R22 ;  /* 0x800000181416722b */ /* 0x000fcc0000000016 */
[----:B------:R-:W-:-:S04]  /*2d70*/  IMAD.MOV.U32 R22, RZ, RZ, RZ ;  /* 0x000000ffff167224 */ /* 0x000fc800078e00ff */
[C---:B------:R-:W-:Y:S02]  /*2d80*/  FSETP.NEU.AND P0, PT, R23.reuse, RZ, PT ;  /* 0x000000ff1700720b */ /* 0x040fe40003f0d000 */
[----:B------:R-:W-:-:S04]  /*2d90*/  LOP3.LUT R17, R23, 0x80000000, R33, 0x48, !PT ;  /* 0x8000000017117812 */ /* 0x000fc800078e4821 */
[----:B------:R-:W-:-:S07]  /*2da0*/  LOP3.LUT R23, R17, R15, RZ, 0xfc, !PT ;  /* 0x0000000f11177212 */ /* 0x000fce00078efcff */
[----:B------:R-:W-:Y:S05]  /*2db0*/  @!P0 BRA `(.L_x_95) ;  /* 0x00000000007c8947 */ /* 0x000fea0003800000 */
[----:B------:R-:W-:Y:S02]  /*2dc0*/  IMAD.MOV R15, RZ, RZ, -R16 ;  /* 0x000000ffff0f7224 */ /* 0x000fe400078e0a10 */
[----:B------:R-:W-:-:S06]  /*2dd0*/  IMAD.MOV.U32 R14, RZ, RZ, RZ ;  /* 0x000000ffff0e7224 */ /* 0x000fcc00078e00ff */
[----:B------:R-:W-:Y:S02]  /*2de0*/  DFMA R14, R18, -R14, R20 ;  /* 0x8000000e120e722b */ /* 0x000fe40000000014 */
[----:B------:R-:W-:-:S04]  /*2df0*/  DMUL.RP R20, R20, R22 ;  /* 0x0000001614147228 */ /* 0x000fc80000008000 */
[----:B------:R-:W-:-:S04]  /*2e00*/  IADD3 R14, PT, PT, -R16, -0x43300000, RZ ;  /* 0xbcd00000100e7810 */ /* 0x000fc80007ffe1ff */
[----:B------:R-:W-:Y:S02]  /*2e10*/  FSETP.NEU.AND P0, PT, |R15|, R14, PT ;  /* 0x0000000e0f00720b */ /* 0x000fe40003f0d200 */
[----:B------:R-:W-:Y:S02]  /*2e20*/  LOP3.LUT R17, R21, R17, RZ, 0x3c, !PT ;  /* 0x0000001115117212 */ /* 0x000fe400078e3cff */
[----:B------:R-:W-:Y:S02]  /*2e30*/  FSEL R18, R20, R18, !P0 ;  /* 0x0000001214127208 */ /* 0x000fe40004000000 */
[----:B------:R-:W-:Y:S01]  /*2e40*/  FSEL R19, R17, R19, !P0 ;  /* 0x0000001311137208 */ /* 0x000fe20004000000 */
[----:B------:R-:W-:Y:S06]  /*2e50*/  BRA `(.L_x_95) ;  /* 0x0000000000547947 */ /* 0x000fec0003800000 */
.L_x_94:
        /* <DEDUP_REMOVED lines=16> */
.L_x_97:
[----:B------:R-:W-:Y:S01]  /*2f60*/  LOP3.LUT R19, R33, 0x80000, RZ, 0xfc, !PT ;  /* 0x0008000021137812 */ /* 0x000fe200078efcff */
[----:B------:R-:W-:Y:S01]  /*2f70*/  IMAD.MOV.U32 R18, RZ, RZ, R32 ;  /* 0x000000ffff127224 */ /* 0x000fe200078e0020 */
[----:B------:R-:W-:Y:S06]  /*2f80*/  BRA `(.L_x_95) ;  /* 0x0000000000087947 */ /* 0x000fec0003800000 */
.L_x_96:
[----:B------:R-:W-:Y:S01]  /*2f90*/  LOP3.LUT R19, R15, 0x80000, RZ, 0xfc, !PT ;  /* 0x000800000f137812 */ /* 0x000fe200078efcff */
[----:B------:R-:W-:-:S07]  /*2fa0*/  IMAD.MOV.U32 R18, RZ, RZ, R14 ;  /* 0x000000ffff127224 */ /* 0x000fce00078e000e */
.L_x_95:
[----:B------:R-:W-:Y:S05]  /*2fb0*/  BSYNC.RECONVERGENT B3 ;  /* 0x0000000000037941 */ /* 0x000fea0003800200 */
.L_x_93:
[----:B------:R-:W-:Y:S02]  /*2fc0*/  IMAD.MOV.U32 R14, RZ, RZ, R0 ;  /* 0x000000ffff0e7224 */ /* 0x000fe400078e0000 */
[----:B------:R-:W-:-:S04]  /*2fd0*/  IMAD.MOV.U32 R15, RZ, RZ, 0x0 ;  /* 0x00000000ff0f7424 */ /* 0x000fc800078e00ff */
[----:B------:R-:W-:Y:S05]  /*2fe0*/  RET.REL.NODEC R14 `(_Z10INITIALIZEidPdS_S_S_S_S_S_) ;  /* 0xffffffd00e047950 */ /* 0x000fea0003c3ffff */
        .type           $_Z10INITIALIZEidPdS_S_S_S_S_S_$__internal_accurate_pow,@function
        .size           $_Z10INITIALIZEidPdS_S_S_S_S_S_$__internal_accurate_pow,(.L_x_103 - $_Z10INITIALIZEidPdS_S_S_S_S_S_$__internal_accurate_pow)
$_Z10INITIALIZEidPdS_S_S_S_S_S_$__internal_accurate_pow:
[----:B------:R-:W-:Y:S01]  /*2ff0*/  ISETP.GT.U32.AND P0, PT, R35, 0xfffff, PT ;  /* 0x000fffff2300780c */ /* 0x000fe20003f04070 */
[----:B------:R-:W-:Y:S01]  /*3000*/  IMAD.MOV.U32 R14, RZ, RZ, R16 ;  /* 0x000000ffff0e7224 */ /* 0x000fe200078e0010 */
[----:B------:R-:W-:Y:S01]  /*3010*/  UMOV UR4, 0x7d2cafe2 ;  /* 0x7d2cafe200047882 */ /* 0x000fe20000000000 */
[--C-:B------:R-:W-:Y:S01]  /*3020*/  IMAD.MOV.U32 R15, RZ, RZ, R35.reuse ;  /* 0x000000ffff0f7224 */ /* 0x100fe200078e0023 */
[----:B------:R-:W-:Y:S01]  /*3030*/  UMOV UR5, 0x3eb0f5ff ;  /* 0x3eb0f5ff00057882 */ /* 0x000fe20000000000 */
[--C-:B------:R-:W-:Y:S01]  /*3040*/  IMAD.MOV.U32 R17, RZ, RZ, R35.reuse ;  /* 0x000000ffff117224 */ /* 0x100fe200078e0023 */
[----:B------:R-:W-:Y:S01]  /*3050*/  SHF.R.U32.HI R35, RZ, 0x14, R35 ;  /* 0x00000014ff237819 */ /* 0x000fe20000011623 */
[----:B------:R-:W-:Y:S01]  /*3060*/  IMAD.MOV.U32 R20, RZ, RZ, 0x41ad3b5a ;  /* 0x41ad3b5aff147424 */ /* 0x000fe200078e00ff */
[----:B------:R-:W-:Y:S01]  /*3070*/  UMOV UR10, 0x3b39803f ;  /* 0x3b39803f000a7882 */ /* 0x000fe20000000000 */
[----:B------:R-:W-:Y:S01]  /*3080*/  IMAD.MOV.U32 R21, RZ, RZ, 0x3ed0f5d2 ;  /* 0x3ed0f5d2ff157424 */ /* 0x000fe200078e00ff */
[----:B------:R-:W-:-:S03]  /*3090*/  UMOV UR11, 0x3c7abc9e ;  /* 0x3c7abc9e000b7882 */ /* 0x000fc60000000000 */
[----:B------:R-:W-:-:S10]  /*30a0*/  @!P0 DMUL R14, R14, 1.80143985094819840000e+16 ;  /* 0x435000000e0e8828 */ /* 0x000fd40000000000 */
[----:B------:R-:W-:Y:S01]  /*30b0*/  @!P0 IMAD.MOV.U32 R17, RZ, RZ, R15 ;  /* 0x000000ffff118224 */ /* 0x000fe200078e000f */
[----:B------:R-:W-:Y:S01]  /*30c0*/  @!P0 LEA.HI R35, R15, 0xffffffca, RZ, 0xc ;  /* 0xffffffca0f238811 */ /* 0x000fe200078f60ff */
[----:B------:R-:W-:-:S03]  /*30d0*/  @!P0 IMAD.MOV.U32 R16, RZ, RZ, R14 ;  /* 0x000000ffff108224 */ /* 0x000fc600078e000e */
[----:B------:R-:W-:Y:S01]  /*30e0*/  LOP3.LUT R17, R17, 0x800fffff, RZ, 0xc0, !PT ;  /* 0x800fffff11117812 */ /* 0x000fe200078ec0ff */
[----:B------:R-:W-:Y:S02]  /*30f0*/  IMAD.MOV.U32 R18, RZ, RZ, R16 ;  /* 0x000000ffff127224 */ /* 0x000fe400078e0010 */
[----:B------:R-:W-:Y:S01]  /*3100*/  IMAD.MOV.U32 R16, RZ, RZ, RZ ;  /* 0x000000ffff107224 */ /* 0x000fe200078e00ff */
[----:B------:R-:W-:-:S04]  /*3110*/  LOP3.LUT R19, R17, 0x3ff00000, RZ, 0xfc, !PT ;  /* 0x3ff0000011137812 */ /* 0x000fc800078efcff */
        /* <DEDUP_REMOVED lines=11> */
[----:B------:R-:W-:-:S08]  /*31d0*/  DMUL R28, R16, R16 ;  /* 0x00000010101c7228 */ /* 0x000fd00000000000 */
[----:B------:R-:W-:Y:S01]  /*31e0*/  DFMA R20, R28, UR4, R20 ;  /* 0x000000041c147c2b */ /* 0x000fe20008000014 */
[----:B------:R-:W-:Y:S01]  /*31f0*/  UMOV UR4, 0x75488a3f ;  /* 0x75488a3f00047882 */ /* 0x000fe20000000000 */
[----:B------:R-:W-:-:S06]  /*3200*/  UMOV UR5, 0x3ef3b20a ;  /* 0x3ef3b20a00057882 */ /* 0x000fcc0000000000 */
[----:B------:R-:W-:Y:S01]  /*3210*/  DFMA R26, R28, R20, UR4 ;  /* 0x000000041c1a7e2b */ /* 0x000fe20008000014 */
[----:B------:R-:W-:Y:S01]  /*3220*/  UMOV UR4, 0xe4faecd5 ;  /* 0xe4faecd500047882 */ /* 0x000fe20000000000 */
[----:B------:R-:W-:Y:S01]  /*3230*/  UMOV UR5, 0x3f1745cd ;  /* 0x3f1745cd00057882 */ /* 0x000fe20000000000 */
[----:B------:R-:W-:-:S05]  /*3240*/  DADD R20, R18, -R16 ;  /* 0x0000000012147229 */ /* 0x000fca0000000810 */
[----:B------:R-:W-:Y:S01]  /*3250*/  DFMA R26, R28, R26, UR4 ;  /* 0x000000041c1a7e2b */ /* 0x000fe2000800001a */
[----:B------:R-:W-:Y:S01]  /*3260*/  UMOV UR4, 0x258a578b ;  /* 0x258a578b00047882 */ /* 0x000fe20000000000 */
[----:B------:R-:W-:Y:S01]  /*3270*/  UMOV UR5, 0x3f3c71c7 ;  /* 0x3f3c71c700057882 */ /* 0x000fe20000000000 */
[----:B------:R-:W-:-:S05]  /*3280*/  DADD R20, R20, R20 ;  /* 0x0000000014147229 */ /* 0x000fca0000000014 */
[----:B------:R-:W-:Y:S01]  /*3290*/  DFMA R26, R28, R26, UR4 ;  /* 0x000000041c1a7e2b */ /* 0x000fe2000800001a */
[----:B------:R-:W-:Y:S01]  /*32a0*/  UMOV UR4, 0x9242b910 ;  /* 0x9242b91000047882 */ /* 0x000fe20000000000 */
[----:B------:R-:W-:Y:S01]  /*32b0*/  UMOV UR5, 0x3f624924 ;  /* 0x3f62492400057882 */ /* 0x000fe20000000000 */
[----:B------:R-:W-:-:S05]  /*32c0*/  DFMA R20, R18, -R16, R20 ;  /* 0x800000101214722b */ /* 0x000fca0000000014 */
[----:B------:R-:W-:Y:S01]  /*32d0*/  DFMA R26, R28, R26, UR4 ;  /* 0x000000041c1a7e2b */ /* 0x000fe2000800001a */
[----:B------:R-:W-:Y:S01]  /*32e0*/  UMOV UR4, 0x99999dfb ;  /* 0x99999dfb00047882 */ /* 0x000fe20000000000 */
[----:B------:R-:W-:Y:S01]  /*32f0*/  UMOV UR5, 0x3f899999 ;  /* 0x3f89999900057882 */ /* 0x000fe20000000000 */
[----:B------:R-:W-:Y:S02]  /*3300*/  DMUL R20, R22, R20 ;  /* 0x0000001416147228 */ /* 0x000fe40000000000 */
[----:B------:R-:W-:-:S03]  /*3310*/  DMUL R22, R16, R16 ;  /* 0x0000001010167228 */ /* 0x000fc60000000000 */
[----:B------:R-:W-:Y:S01]  /*3320*/  DFMA R26, R28, R26, UR4 ;  /* 0x000000041c1a7e2b */ /* 0x000fe2000800001a */
[----:B------:R-:W-:Y:S01]  /*3330*/  UMOV UR4, 0x55555555 ;  /* 0x5555555500047882 */ /* 0x000fe20000000000 */
[----:B------:R-:W-:-:S03]  /*3340*/  UMOV UR5, 0x3fb55555 ;  /* 0x3fb5555500057882 */ /* 0x000fc60000000000 */
[----:B------:R-:W-:-:S03]  /*3350*/  DMUL R14, R16, R22 ;  /* 0x00000016100e7228 */ /* 0x000fc60000000000 */
[----:B------:R-:W-:-:S08]  /*3360*/  DFMA R18, R28, R26, UR4 ;  /* 0x000000041c127e2b */ /* 0x000fd0000800001a */
[----:B------:R-:W-:Y:S01]  /*3370*/  DADD R24, -R18, UR4 ;  /* 0x0000000412187e29 */ /* 0x000fe20008000100 */
[----:B------:R-:W-:Y:S01]  /*3380*/  UMOV UR4, 0xb9e7b0 ;  /* 0x00b9e7b000047882 */ /* 0x000fe20000000000 */
[----:B------:R-:W-:-:S06]  /*3390*/  UMOV UR5, 0x3c46a4cb ;  /* 0x3c46a4cb00057882 */ /* 0x000fcc0000000000 */
[----:B------:R-:W-:Y:S02]  /*33a0*/  DFMA R24, R28, R26, R24 ;  /* 0x0000001a1c18722b */ /* 0x000fe40000000018 */
[----:B------:R-:W-:Y:S01]  /*33b0*/  DFMA R26, R16, R16, -R22 ;  /* 0x00000010101a722b */ /* 0x000fe20000000816 */
[----:B------:R-:W-:Y:S02]  /*33c0*/  VIADD R29, R21, 0x100000 ;  /* 0x00100000151d7836 */ /* 0x000fe40000000000 */
[----:B------:R-:W-:-:S06]  /*33d0*/  IMAD.MOV.U32 R28, RZ, RZ, R20 ;  /* 0x000000ffff1c7224 */ /* 0x000fcc00078e0014 */
[----:B------:R-:W-:Y:S02]  /*33e0*/  DFMA R26, R16, R28, R26 ;  /* 0x0000001c101a722b */ /* 0x000fe4000000001a */
[----:B------:R-:W-:Y:S01]  /*33f0*/  DADD R28, R24, -UR4 ;  /* 0x80000004181c7e29 */ /* 0x000fe20008000000 */
[----:B------:R-:W-:Y:S01]  /*3400*/  UMOV UR4, 0x80000000 ;  /* 0x8000000000047882 */ /* 0x000fe20000000000 */
[----:B------:R-:W-:Y:S01]  /*3410*/  DFMA R24, R16, R22, -R14 ;  /* 0x000000161018722b */ /* 0x000fe2000000080e */
[----:B------:R-:W-:-:S07]  /*3420*/  UMOV UR5, 0x43300000 ;  /* 0x4330000000057882 */ /* 0x000fce0000000000 */
[----:B------:R-:W-:Y:S02]  /*3430*/  DFMA R24, R20, R22, R24 ;  /* 0x000000161418722b */ /* 0x000fe40000000018 */
[----:B------:R-:W-:-:S06]  /*3440*/  DADD R22, R18, R28 ;  /* 0x0000000012167229 */ /* 0x000fcc000000001c */
[----:B------:R-:W-:Y:S02]  /*3450*/  DFMA R24, R16, R26, R24 ;  /* 0x0000001a1018722b */ /* 0x000fe40000000018 */
[----:B------:R-:W-:Y:S02]  /*3460*/  DADD R26, R18, -R22 ;  /* 0x00000000121a7229 */ /* 0x000fe40000000816 */
[----:B------:R-:W-:-:S06]  /*3470*/  DMUL R18, R22, R14 ;  /* 0x0000000e16127228 */ /* 0x000fcc0000000000 */
[----:B------:R-:W-:Y:S02]  /*3480*/  DADD R28, R28, R26 ;  /* 0x000000001c1c7229 */ /* 0x000fe4000000001a */
        /* <DEDUP_REMOVED lines=11> */
[----:B------:R-:W-:Y:S02]  /*3540*/  @P1 VIADD R16, R35, 0xfffffc02 ;  /* 0xfffffc0223101836 */ /* 0x000fe40000000000 */
[----:B------:R-:W-:-:S03]  /*3550*/  IMAD.MOV.U32 R17, RZ, RZ, 0x43300000 ;  /* 0x43300000ff117424 */ /* 0x000fc600078e00ff */
[----:B------:R-:W-:Y:S01]  /*3560*/  DADD R22, R20, R18 ;  /* 0x0000000014167229 */ /* 0x000fe20000000012 */
[----:B------:R-:W-:-:S06]  /*3570*/  LOP3.LUT R16, R16, 0x80000000, RZ, 0x3c, !PT ;  /* 0x8000000010107812 */ /* 0x000fcc00078e3cff */
[----:B------:R-:W-:Y:S01]  /*3580*/  DADD R18, R16, -UR4 ;  /* 0x8000000410127e29 */ /* 0x000fe20008000000 */
[----:B------:R-:W-:Y:S01]  /*3590*/  UMOV UR4, 0xfefa39ef ;  /* 0xfefa39ef00047882 */ /* 0x000fe20000000000 */
[----:B------:R-:W-:Y:S01]  /*35a0*/  DADD R20, R14, R22 ;  /* 0x000000000e147229 */ /* 0x000fe20000000016 */
[----:B------:R-:W-:-:S07]  /*35b0*/  UMOV UR5, 0x3fe62e42 ;  /* 0x3fe62e4200057882 */ /* 0x000fce0000000000 */
[--C-:B------:R-:W-:Y:S02]  /*35c0*/  DFMA R16, R18, UR4, R20.reuse ;  /* 0x0000000412107c2b */ /* 0x100fe40008000014 */
[----:B------:R-:W-:-:S06]  /*35d0*/  DADD R24, R14, -R20 ;  /* 0x000000000e187229 */ /* 0x000fcc0000000814 */
[----:B------:R-:W-:Y:S02]  /*35e0*/  DFMA R14, R18, -UR4, R16 ;  /* 0x80000004120e7c2b */ /* 0x000fe40008000010 */
[----:B------:R-:W-:-:S06]  /*35f0*/  DADD R24, R22, R24 ;  /* 0x0000000016187229 */ /* 0x000fcc0000000018 */
[----:B------:R-:W-:-:S08]  /*3600*/  DADD R14, -R20, R14 ;  /* 0x00000000140e7229 */ /* 0x000fd0000000010e */
[----:B------:R-:W-:-:S08]  /*3610*/  DADD R14, R24, -R14 ;  /* 0x00000000180e7229 */ /* 0x000fd0000000080e */
[----:B------:R-:W-:-:S08]  /*3620*/  DFMA R18, R18, UR10, R14 ;  /* 0x0000000a12127c2b */ /* 0x000fd0000800000e */
[----:B------:R-:W-:-:S08]  /*3630*/  DADD R14, R16, R18 ;  /* 0x00000000100e7229 */ /* 0x000fd00000000012 */
[----:B------:R-:W-:Y:S02]  /*3640*/  DADD R16, R16, -R14 ;  /* 0x0000000010107229 */ /* 0x000fe4000000080e */
[----:B------:R-:W-:-:S06]  /*3650*/  DMUL R22, R14, 2 ;  /* 0x400000000e167828 */ /* 0x000fcc0000000000 */
[----:B------:R-:W-:Y:S02]  /*3660*/  DADD R18, R18, R16 ;  /* 0x0000000012127229 */ /* 0x000fe40000000010 */
[----:B------:R-:W-:Y:S01]  /*3670*/  DFMA R14, R14, 2, -R22 ;  /* 0x400000000e0e782b */ /* 0x000fe20000000816 */
[----:B------:R-:W-:Y:S02]  /*3680*/  IMAD.MOV.U32 R16, RZ, RZ, 0x652b82fe ;  /* 0x652b82feff107424 */ /* 0x000fe400078e00ff */
[----:B------:R-:W-:-:S05]  /*3690*/  IMAD.MOV.U32 R17, RZ, RZ, 0x3ff71547 ;  /* 0x3ff71547ff117424 */ /* 0x000fca00078e00ff */
[----:B------:R-:W-:-:S08]  /*36a0*/  DFMA R18, R18, 2, R14 ;  /* 0x400000001212782b */ /* 0x000fd0000000000e */
        /* <DEDUP_REMOVED lines=56> */
.L_x_98:
[----:B------:R-:W-:Y:S01]  /*3a30*/  DFMA R18, R18, R22, R22 ;  /* 0x000000161212722b */ /* 0x000fe20000000016 */
[----:B------:R-:W-:Y:S01]  /*3a40*/  IMAD.MOV.U32 R14, RZ, RZ, R0 ;  /* 0x000000ffff0e7224 */ /* 0x000fe200078e0000 */
[----:B------:R-:W-:Y:S01]  /*3a50*/  DSETP.NEU.AND P0, PT, |R22|, +INF , PT ;  /* 0x7ff000001600742a */ /* 0x000fe20003f0d200 */
[----:B------:R-:W-:-:S07]  /*3a60*/  IMAD.MOV.U32 R15, RZ, RZ, 0x0 ;  /* 0x00000000ff0f7424 */ /* 0x000fce00078e00ff */
[----:B------:R-:W-:Y:S02]  /*3a70*/  FSEL R16, R22, R18, !P0 ;  /* 0x0000001216107208 */ /* 0x000fe40004000000 */
[----:B------:R-:W-:Y:S01]  /*3a80*/  FSEL R17, R23, R19, !P0 ;  /* 0x0000001317117208 */ /* 0x000fe20004000000 */
[----:B------:R-:W-:Y:S06]  /*3a90*/  RET.REL.NODEC R14 `(_Z10INITIALIZEidPdS_S_S_S_S_S_) ;  /* 0xffffffc40e587950 */ /* 0x000fec0003c3ffff */
.L_x_99:
        /* <DEDUP_REMOVED lines=14> */
.L_x_103:


//--------------------- .nv.shared._Z5ERRORidPdS_S_S_S_ --------------------------
	.section	.nv.shared._Z5ERRORidPdS_S_S_S_,"aw",@nobits
	.sectionflags	@""
	.align	16
	.zero		1024


//--------------------- .nv.shared.reserved.0     --------------------------
	.section	.nv.shared.reserved.0,"aw",@nobits
	.weak		__nv_reservedSMEM_offset_0_alias
	.size		__nv_reservedSMEM_offset_0_alias, 0, 64
	.other		__nv_reservedSMEM_offset_0_alias,@"STO_CUDA_RESERVED_SHARED STV_DEFAULT"
__nv_reservedSMEM_offset_0_alias:
	.zero		0
	.zero		64


//--------------------- .nv.shared._Z14SOR_SOLVER_ODDiddPdS_S_ --------------------------
	.section	.nv.shared._Z14SOR_SOLVER_ODDiddPdS_S_,"aw",@nobits
	.sectionflags	@""
	.align	16
	.zero		1024


//--------------------- .nv.shared._Z15SOR_SOLVER_EVENiddPdS_S_ --------------------------
	.section	.nv.shared._Z15SOR_SOLVER_EVENiddPdS_S_,"aw",@nobits
	.sectionflags	@""
	.align	16
	.zero		1024


//--------------------- .nv.shared._Z10INITIALIZEidPdS_S_S_S_S_S_ --------------------------
	.section	.nv.shared._Z10INITIALIZEidPdS_S_S_S_S_S_,"aw",@nobits
	.sectionflags	@""
	.align	16
	.zero		1024


//--------------------- .nv.constant0._Z5ERRORidPdS_S_S_S_ --------------------------
	.section	.nv.constant0._Z5ERRORidPdS_S_S_S_,"a",@progbits
	.sectionflags	@""
	.align	4
.nv.constant0._Z5ERRORidPdS_S_S_S_:
	.zero		952


//--------------------- .nv.constant0._Z14SOR_SOLVER_ODDiddPdS_S_ --------------------------
	.section	.nv.constant0._Z14SOR_SOLVER_ODDiddPdS_S_,"a",@progbits
	.sectionflags	@""
	.align	4
.nv.constant0._Z14SOR_SOLVER_ODDiddPdS_S_:
	.zero		944


//--------------------- .nv.constant0._Z15SOR_SOLVER_EVENiddPdS_S_ --------------------------
	.section	.nv.constant0._Z15SOR_SOLVER_EVENiddPdS_S_,"a",@progbits
	.sectionflags	@""
	.align	4
.nv.constant0._Z15SOR_SOLVER_EVENiddPdS_S_:
	.zero		944


//--------------------- .nv.constant0._Z10INITIALIZEidPdS_S_S_S_S_S_ --------------------------
	.section	.nv.constant0._Z10INITIALIZEidPdS_S_S_S_S_S_,"a",@progbits
	.sectionflags	@""
	.align	4
.nv.constant0._Z10INITIALIZEidPdS_S_S_S_S_S_:
	.zero		968


//--------------------- SYMBOLS --------------------------

	.type		.nv.reservedSmem.offset0,@object
	.size		.nv.reservedSmem.offset0,0x4
	.type		.nv.reservedSmem.cap,@object
	.size		.nv.reservedSmem.cap,0x4
